//
// Generated by NVIDIA NVVM Compiler
//
// Compiler Build ID: CL-36424714
// Cuda compilation tools, release 13.0, V13.0.88
// Based on NVVM 20.0.0
//

.version 9.0
.target sm_100
.address_size 64

	// .globl	_Z13blurGPU_NaivePhS_iii
.const .align 4 .b8 c_filter[324];
// _ZZ14blurGPU_SharedPhS_iiiE4tile has been demoted

.visible .entry _Z13blurGPU_NaivePhS_iii(
	.param .u64 .ptr .align 1 _Z13blurGPU_NaivePhS_iii_param_0,
	.param .u64 .ptr .align 1 _Z13blurGPU_NaivePhS_iii_param_1,
	.param .u32 _Z13blurGPU_NaivePhS_iii_param_2,
	.param .u32 _Z13blurGPU_NaivePhS_iii_param_3,
	.param .u32 _Z13blurGPU_NaivePhS_iii_param_4
)
{
	.reg .pred 	%p<8>;
	.reg .b16 	%rs<10>;
	.reg .b32 	%r<83>;
	.reg .b32 	%f<33>;
	.reg .b64 	%rd<28>;

	ld.param.u64 	%rd3, [_Z13blurGPU_NaivePhS_iii_param_0];
	ld.param.u64 	%rd4, [_Z13blurGPU_NaivePhS_iii_param_1];
	ld.param.u32 	%r22, [_Z13blurGPU_NaivePhS_iii_param_2];
	ld.param.u32 	%r25, [_Z13blurGPU_NaivePhS_iii_param_3];
	ld.param.u32 	%r24, [_Z13blurGPU_NaivePhS_iii_param_4];
	mov.u32 	%r26, %ctaid.x;
	mov.u32 	%r27, %ntid.x;
	mov.u32 	%r28, %tid.x;
	mad.lo.s32 	%r1, %r26, %r27, %r28;
	mov.u32 	%r29, %ctaid.y;
	mov.u32 	%r30, %ntid.y;
	mov.u32 	%r31, %tid.y;
	mad.lo.s32 	%r32, %r29, %r30, %r31;
	setp.ge.s32 	%p1, %r1, %r22;
	setp.ge.s32 	%p2, %r32, %r25;
	or.pred  	%p3, %p1, %p2;
	setp.lt.s32 	%p4, %r24, 1;
	or.pred  	%p5, %p3, %p4;
	@%p5 bra 	$L__BB0_5;
	cvta.to.global.u64 	%rd1, %rd3;
	mad.lo.s32 	%r34, %r22, %r32, %r1;
	mul.lo.s32 	%r3, %r34, %r24;
	add.s32 	%r35, %r22, -1;
	add.s32 	%r4, %r25, -1;
	max.s32 	%r36, %r1, 4;
	add.s32 	%r37, %r36, -4;
	min.s32 	%r5, %r37, %r35;
	max.s32 	%r38, %r1, 3;
	add.s32 	%r39, %r38, -3;
	min.s32 	%r6, %r39, %r35;
	max.s32 	%r40, %r1, 2;
	add.s32 	%r41, %r40, -2;
	min.s32 	%r7, %r41, %r35;
	max.s32 	%r42, %r1, 1;
	add.s32 	%r43, %r42, -1;
	min.s32 	%r8, %r43, %r35;
	max.s32 	%r44, %r1, 0;
	min.s32 	%r9, %r44, %r35;
	max.s32 	%r45, %r1, -1;
	add.s32 	%r46, %r45, 1;
	min.s32 	%r10, %r46, %r35;
	max.s32 	%r47, %r1, -2;
	add.s32 	%r48, %r47, 2;
	min.s32 	%r11, %r48, %r35;
	max.s32 	%r49, %r1, -3;
	add.s32 	%r50, %r49, 3;
	min.s32 	%r12, %r50, %r35;
	max.s32 	%r51, %r1, -4;
	add.s32 	%r52, %r51, 4;
	min.s32 	%r13, %r52, %r35;
	cvta.to.global.u64 	%rd2, %rd4;
	mov.b32 	%r79, 0;
	mov.u64 	%rd6, c_filter;
$L__BB0_2:
	mov.f32 	%f32, 0f00000000;
	mov.b32 	%r82, -4;
	mov.b32 	%r80, -36;
	mov.u32 	%r81, %r32;
$L__BB0_3:
	mul.wide.s32 	%rd5, %r80, 4;
	add.s64 	%rd7, %rd6, %rd5;
	add.s32 	%r55, %r81, -4;
	max.s32 	%r56, %r55, 0;
	min.s32 	%r57, %r56, %r4;
	mul.lo.s32 	%r58, %r57, %r22;
	add.s32 	%r59, %r5, %r58;
	mad.lo.s32 	%r60, %r59, %r24, %r79;
	ld.const.f32 	%f4, [%rd7+144];
	cvt.s64.s32 	%rd8, %r60;
	add.s64 	%rd9, %rd1, %rd8;
	ld.global.u8 	%rs1, [%rd9];
	cvt.rn.f32.u16 	%f5, %rs1;
	fma.rn.f32 	%f6, %f4, %f5, %f32;
	add.s32 	%r61, %r6, %r58;
	mad.lo.s32 	%r62, %r61, %r24, %r79;
	ld.const.f32 	%f7, [%rd7+148];
	cvt.s64.s32 	%rd10, %r62;
	add.s64 	%rd11, %rd1, %rd10;
	ld.global.u8 	%rs2, [%rd11];
	cvt.rn.f32.u16 	%f8, %rs2;
	fma.rn.f32 	%f9, %f7, %f8, %f6;
	add.s32 	%r63, %r7, %r58;
	mad.lo.s32 	%r64, %r63, %r24, %r79;
	ld.const.f32 	%f10, [%rd7+152];
	cvt.s64.s32 	%rd12, %r64;
	add.s64 	%rd13, %rd1, %rd12;
	ld.global.u8 	%rs3, [%rd13];
	cvt.rn.f32.u16 	%f11, %rs3;
	fma.rn.f32 	%f12, %f10, %f11, %f9;
	add.s32 	%r65, %r8, %r58;
	mad.lo.s32 	%r66, %r65, %r24, %r79;
	ld.const.f32 	%f13, [%rd7+156];
	cvt.s64.s32 	%rd14, %r66;
	add.s64 	%rd15, %rd1, %rd14;
	ld.global.u8 	%rs4, [%rd15];
	cvt.rn.f32.u16 	%f14, %rs4;
	fma.rn.f32 	%f15, %f13, %f14, %f12;
	add.s32 	%r67, %r9, %r58;
	mad.lo.s32 	%r68, %r67, %r24, %r79;
	ld.const.f32 	%f16, [%rd7+160];
	cvt.s64.s32 	%rd16, %r68;
	add.s64 	%rd17, %rd1, %rd16;
	ld.global.u8 	%rs5, [%rd17];
	cvt.rn.f32.u16 	%f17, %rs5;
	fma.rn.f32 	%f18, %f16, %f17, %f15;
	add.s32 	%r69, %r10, %r58;
	mad.lo.s32 	%r70, %r69, %r24, %r79;
	ld.const.f32 	%f19, [%rd7+164];
	cvt.s64.s32 	%rd18, %r70;
	add.s64 	%rd19, %rd1, %rd18;
	ld.global.u8 	%rs6, [%rd19];
	cvt.rn.f32.u16 	%f20, %rs6;
	fma.rn.f32 	%f21, %f19, %f20, %f18;
	add.s32 	%r71, %r11, %r58;
	mad.lo.s32 	%r72, %r71, %r24, %r79;
	ld.const.f32 	%f22, [%rd7+168];
	cvt.s64.s32 	%rd20, %r72;
	add.s64 	%rd21, %rd1, %rd20;
	ld.global.u8 	%rs7, [%rd21];
	cvt.rn.f32.u16 	%f23, %rs7;
	fma.rn.f32 	%f24, %f22, %f23, %f21;
	add.s32 	%r73, %r12, %r58;
	mad.lo.s32 	%r74, %r73, %r24, %r79;
	ld.const.f32 	%f25, [%rd7+172];
	cvt.s64.s32 	%rd22, %r74;
	add.s64 	%rd23, %rd1, %rd22;
	ld.global.u8 	%rs8, [%rd23];
	cvt.rn.f32.u16 	%f26, %rs8;
	fma.rn.f32 	%f27, %f25, %f26, %f24;
	add.s32 	%r75, %r13, %r58;
	mad.lo.s32 	%r76, %r75, %r24, %r79;
	ld.const.f32 	%f28, [%rd7+176];
	cvt.s64.s32 	%rd24, %r76;
	add.s64 	%rd25, %rd1, %rd24;
	ld.global.u8 	%rs9, [%rd25];
	cvt.rn.f32.u16 	%f29, %rs9;
	fma.rn.f32 	%f32, %f28, %f29, %f27;
	add.s32 	%r82, %r82, 1;
	add.s32 	%r81, %r81, 1;
	add.s32 	%r80, %r80, 9;
	setp.ne.s32 	%p6, %r82, 5;
	@%p6 bra 	$L__BB0_3;
	add.s32 	%r77, %r79, %r3;
	max.f32 	%f30, %f32, 0f00000000;
	min.f32 	%f31, %f30, 0f437F0000;
	cvt.rzi.u32.f32 	%r78, %f31;
	cvt.s64.s32 	%rd26, %r77;
	add.s64 	%rd27, %rd2, %rd26;
	st.global.u8 	[%rd27], %r78;
	add.s32 	%r79, %r79, 1;
	setp.ne.s32 	%p7, %r79, %r24;
	@%p7 bra 	$L__BB0_2;
$L__BB0_5:
	ret;

}
	// .globl	_Z14blurGPU_SharedPhS_iii
.visible .entry _Z14blurGPU_SharedPhS_iii(
	.param .u64 .ptr .align 1 _Z14blurGPU_SharedPhS_iii_param_0,
	.param .u64 .ptr .align 1 _Z14blurGPU_SharedPhS_iii_param_1,
	.param .u32 _Z14blurGPU_SharedPhS_iii_param_2,
	.param .u32 _Z14blurGPU_SharedPhS_iii_param_3,
	.param .u32 _Z14blurGPU_SharedPhS_iii_param_4
)
{
	.reg .pred 	%p<13>;
	.reg .b16 	%rs<2>;
	.reg .b32 	%r<85>;
	.reg .b32 	%f<247>;
	.reg .b64 	%rd<10>;
	// demoted variable
	.shared .align 4 .b8 _ZZ14blurGPU_SharedPhS_iiiE4tile[6912];
	ld.param.u64 	%rd2, [_Z14blurGPU_SharedPhS_iii_param_0];
	ld.param.u32 	%r38, [_Z14blurGPU_SharedPhS_iii_param_3];
	mov.u32 	%r40, %ctaid.x;
	mov.u32 	%r1, %ntid.x;
	mul.lo.s32 	%r2, %r40, %r1;
	mov.u32 	%r3, %tid.x;
	add.s32 	%r4, %r2, %r3;
	mov.u32 	%r41, %ctaid.y;
	mov.u32 	%r5, %ntid.y;
	mul.lo.s32 	%r6, %r41, %r5;
	mov.u32 	%r77, %tid.y;
	add.s32 	%r8, %r6, %r77;
	setp.gt.u32 	%p1, %r77, 23;
	@%p1 bra 	$L__BB1_5;
	ld.param.u32 	%r72, [_Z14blurGPU_SharedPhS_iii_param_4];
	setp.lt.s32 	%p2, %r72, 1;
	@%p2 bra 	$L__BB1_5;
	ld.param.u32 	%r73, [_Z14blurGPU_SharedPhS_iii_param_4];
	ld.param.u32 	%r68, [_Z14blurGPU_SharedPhS_iii_param_2];
	add.s32 	%r42, %r73, -1;
	min.u32 	%r43, %r42, 2;
	neg.s32 	%r9, %r43;
	cvta.to.global.u64 	%rd1, %rd2;
	add.s32 	%r10, %r38, -1;
	add.s32 	%r11, %r68, -1;
	add.s32 	%r12, %r6, -4;
	add.s32 	%r13, %r2, -4;
$L__BB1_3:
	setp.lt.u32 	%p3, %r3, 24;
	@%p3 bra 	$L__BB1_9;
$L__BB1_4:
	add.s32 	%r77, %r77, %r5;
	setp.lt.u32 	%p6, %r77, 24;
	@%p6 bra 	$L__BB1_3;
$L__BB1_5:
	ld.param.u32 	%r75, [_Z14blurGPU_SharedPhS_iii_param_4];
	ld.param.u32 	%r70, [_Z14blurGPU_SharedPhS_iii_param_2];
	bar.sync 	0;
	setp.ge.s32 	%p7, %r4, %r70;
	setp.ge.s32 	%p8, %r8, %r38;
	or.pred  	%p9, %p7, %p8;
	setp.lt.s32 	%p10, %r75, 1;
	or.pred  	%p11, %p9, %p10;
	@%p11 bra 	$L__BB1_8;
	ld.param.u32 	%r76, [_Z14blurGPU_SharedPhS_iii_param_4];
	ld.param.u32 	%r71, [_Z14blurGPU_SharedPhS_iii_param_2];
	mov.u32 	%r52, %ctaid.y;
	mov.u32 	%r53, %ntid.y;
	mov.u32 	%r54, %tid.y;
	mad.lo.s32 	%r55, %r52, %r53, %r54;
	mov.u32 	%r56, %ctaid.x;
	mov.u32 	%r57, %ntid.x;
	mov.u32 	%r58, %tid.x;
	mad.lo.s32 	%r59, %r56, %r57, %r58;
	mad.lo.s32 	%r60, %r71, %r55, %r59;
	mul.lo.s32 	%r83, %r60, %r76;
	add.s32 	%r61, %r76, -1;
	min.u32 	%r62, %r61, 2;
	ld.const.f32 	%f1, [c_filter+4];
	ld.const.f32 	%f2, [c_filter+8];
	ld.const.f32 	%f3, [c_filter+16];
	ld.const.f32 	%f4, [c_filter+28];
	ld.const.f32 	%f5, [c_filter+32];
	ld.const.f32 	%f6, [c_filter+36];
	ld.const.f32 	%f7, [c_filter+40];
	ld.const.f32 	%f8, [c_filter+44];
	ld.const.f32 	%f9, [c_filter+48];
	ld.const.f32 	%f10, [c_filter+52];
	ld.const.f32 	%f11, [c_filter+56];
	ld.const.f32 	%f12, [c_filter+60];
	ld.const.f32 	%f13, [c_filter+64];
	ld.const.f32 	%f14, [c_filter+68];
	ld.const.f32 	%f15, [c_filter+72];
	ld.const.f32 	%f16, [c_filter+76];
	ld.const.f32 	%f17, [c_filter+80];
	ld.const.f32 	%f18, [c_filter+84];
	ld.const.f32 	%f19, [c_filter+92];
	ld.const.f32 	%f20, [c_filter+96];
	ld.const.f32 	%f21, [c_filter+100];
	ld.const.f32 	%f22, [c_filter+104];
	ld.const.f32 	%f23, [c_filter+108];
	ld.const.f32 	%f24, [c_filter+112];
	ld.const.f32 	%f25, [c_filter+116];
	ld.const.f32 	%f26, [c_filter+120];
	ld.const.f32 	%f27, [c_filter+124];
	ld.const.f32 	%f28, [c_filter+128];
	ld.const.f32 	%f29, [c_filter+132];
	ld.const.f32 	%f30, [c_filter+136];
	ld.const.f32 	%f31, [c_filter+140];
	ld.const.f32 	%f32, [c_filter+144];
	ld.const.f32 	%f33, [c_filter+148];
	ld.const.f32 	%f34, [c_filter+152];
	ld.const.f32 	%f35, [c_filter+156];
	ld.const.f32 	%f36, [c_filter+160];
	ld.const.f32 	%f37, [c_filter+164];
	ld.const.f32 	%f38, [c_filter+168];
	ld.const.f32 	%f39, [c_filter+172];
	ld.const.f32 	%f40, [c_filter+176];
	ld.const.f32 	%f41, [c_filter+180];
	ld.const.f32 	%f42, [c_filter+184];
	ld.const.f32 	%f43, [c_filter+188];
	ld.const.f32 	%f44, [c_filter+192];
	ld.const.f32 	%f45, [c_filter+196];
	ld.const.f32 	%f46, [c_filter+200];
	ld.const.f32 	%f47, [c_filter+204];
	ld.const.f32 	%f48, [c_filter+208];
	ld.const.f32 	%f49, [c_filter+220];
	ld.const.f32 	%f50, [c_filter+224];
	ld.const.f32 	%f51, [c_filter+228];
	ld.const.f32 	%f52, [c_filter+232];
	ld.const.f32 	%f53, [c_filter+236];
	ld.const.f32 	%f54, [c_filter+240];
	ld.const.f32 	%f55, [c_filter+244];
	ld.const.f32 	%f56, [c_filter+248];
	ld.const.f32 	%f57, [c_filter+252];
	ld.const.f32 	%f58, [c_filter+256];
	ld.const.f32 	%f59, [c_filter+260];
	ld.const.f32 	%f60, [c_filter+264];
	ld.const.f32 	%f61, [c_filter+268];
	ld.const.f32 	%f62, [c_filter+280];
	ld.const.f32 	%f63, [c_filter+284];
	ld.const.f32 	%f64, [c_filter+316];
	neg.s32 	%r84, %r62;
	mul.lo.s32 	%r63, %r58, 12;
	mad.lo.s32 	%r64, %r54, 288, %r63;
	mov.u32 	%r65, _ZZ14blurGPU_SharedPhS_iiiE4tile;
	add.s32 	%r66, %r64, %r65;
	add.s32 	%r82, %r66, 1200;
	ld.const.f32 	%f67, [c_filter];
	ld.const.f32 	%f74, [c_filter+12];
	ld.const.f32 	%f79, [c_filter+20];
	ld.const.f32 	%f82, [c_filter+24];
	ld.const.f32 	%f115, [c_filter+88];
	ld.const.f32 	%f178, [c_filter+212];
	ld.const.f32 	%f181, [c_filter+216];
	ld.const.f32 	%f210, [c_filter+272];
	ld.const.f32 	%f213, [c_filter+276];
	ld.const.f32 	%f220, [c_filter+288];
	ld.const.f32 	%f223, [c_filter+292];
	ld.const.f32 	%f226, [c_filter+296];
	ld.const.f32 	%f229, [c_filter+300];
	ld.const.f32 	%f232, [c_filter+304];
	ld.const.f32 	%f235, [c_filter+308];
	ld.const.f32 	%f238, [c_filter+312];
	ld.const.f32 	%f243, [c_filter+320];
$L__BB1_7:
	ld.param.u64 	%rd9, [_Z14blurGPU_SharedPhS_iii_param_1];
	cvt.s64.s32 	%rd6, %r83;
	cvta.to.global.u64 	%rd7, %rd9;
	add.s64 	%rd8, %rd7, %rd6;
	ld.shared.f32 	%f66, [%r82+-1200];
	fma.rn.f32 	%f68, %f67, %f66, 0f00000000;
	ld.shared.f32 	%f69, [%r82+-1188];
	fma.rn.f32 	%f70, %f1, %f69, %f68;
	ld.shared.f32 	%f71, [%r82+-1176];
	fma.rn.f32 	%f72, %f2, %f71, %f70;
	ld.shared.f32 	%f73, [%r82+-1164];
	fma.rn.f32 	%f75, %f74, %f73, %f72;
	ld.shared.f32 	%f76, [%r82+-1152];
	fma.rn.f32 	%f77, %f3, %f76, %f75;
	ld.shared.f32 	%f78, [%r82+-1140];
	fma.rn.f32 	%f80, %f79, %f78, %f77;
	ld.shared.f32 	%f81, [%r82+-1128];
	fma.rn.f32 	%f83, %f82, %f81, %f80;
	ld.shared.f32 	%f84, [%r82+-1116];
	fma.rn.f32 	%f85, %f4, %f84, %f83;
	ld.shared.f32 	%f86, [%r82+-1104];
	fma.rn.f32 	%f87, %f5, %f86, %f85;
	ld.shared.f32 	%f88, [%r82+-912];
	fma.rn.f32 	%f89, %f6, %f88, %f87;
	ld.shared.f32 	%f90, [%r82+-900];
	fma.rn.f32 	%f91, %f7, %f90, %f89;
	ld.shared.f32 	%f92, [%r82+-888];
	fma.rn.f32 	%f93, %f8, %f92, %f91;
	ld.shared.f32 	%f94, [%r82+-876];
	fma.rn.f32 	%f95, %f9, %f94, %f93;
	ld.shared.f32 	%f96, [%r82+-864];
	fma.rn.f32 	%f97, %f10, %f96, %f95;
	ld.shared.f32 	%f98, [%r82+-852];
	fma.rn.f32 	%f99, %f11, %f98, %f97;
	ld.shared.f32 	%f100, [%r82+-840];
	fma.rn.f32 	%f101, %f12, %f100, %f99;
	ld.shared.f32 	%f102, [%r82+-828];
	fma.rn.f32 	%f103, %f13, %f102, %f101;
	ld.shared.f32 	%f104, [%r82+-816];
	fma.rn.f32 	%f105, %f14, %f104, %f103;
	ld.shared.f32 	%f106, [%r82+-624];
	fma.rn.f32 	%f107, %f15, %f106, %f105;
	ld.shared.f32 	%f108, [%r82+-612];
	fma.rn.f32 	%f109, %f16, %f108, %f107;
	ld.shared.f32 	%f110, [%r82+-600];
	fma.rn.f32 	%f111, %f17, %f110, %f109;
	ld.shared.f32 	%f112, [%r82+-588];
	fma.rn.f32 	%f113, %f18, %f112, %f111;
	ld.shared.f32 	%f114, [%r82+-576];
	fma.rn.f32 	%f116, %f115, %f114, %f113;
	ld.shared.f32 	%f117, [%r82+-564];
	fma.rn.f32 	%f118, %f19, %f117, %f116;
	ld.shared.f32 	%f119, [%r82+-552];
	fma.rn.f32 	%f120, %f20, %f119, %f118;
	ld.shared.f32 	%f121, [%r82+-540];
	fma.rn.f32 	%f122, %f21, %f121, %f120;
	ld.shared.f32 	%f123, [%r82+-528];
	fma.rn.f32 	%f124, %f22, %f123, %f122;
	ld.shared.f32 	%f125, [%r82+-336];
	fma.rn.f32 	%f126, %f23, %f125, %f124;
	ld.shared.f32 	%f127, [%r82+-324];
	fma.rn.f32 	%f128, %f24, %f127, %f126;
	ld.shared.f32 	%f129, [%r82+-312];
	fma.rn.f32 	%f130, %f25, %f129, %f128;
	ld.shared.f32 	%f131, [%r82+-300];
	fma.rn.f32 	%f132, %f26, %f131, %f130;
	ld.shared.f32 	%f133, [%r82+-288];
	fma.rn.f32 	%f134, %f27, %f133, %f132;
	ld.shared.f32 	%f135, [%r82+-276];
	fma.rn.f32 	%f136, %f28, %f135, %f134;
	ld.shared.f32 	%f137, [%r82+-264];
	fma.rn.f32 	%f138, %f29, %f137, %f136;
	ld.shared.f32 	%f139, [%r82+-252];
	fma.rn.f32 	%f140, %f30, %f139, %f138;
	ld.shared.f32 	%f141, [%r82+-240];
	fma.rn.f32 	%f142, %f31, %f141, %f140;
	ld.shared.f32 	%f143, [%r82+-48];
	fma.rn.f32 	%f144, %f32, %f143, %f142;
	ld.shared.f32 	%f145, [%r82+-36];
	fma.rn.f32 	%f146, %f33, %f145, %f144;
	ld.shared.f32 	%f147, [%r82+-24];
	fma.rn.f32 	%f148, %f34, %f147, %f146;
	ld.shared.f32 	%f149, [%r82+-12];
	fma.rn.f32 	%f150, %f35, %f149, %f148;
	ld.shared.f32 	%f151, [%r82];
	fma.rn.f32 	%f152, %f36, %f151, %f150;
	ld.shared.f32 	%f153, [%r82+12];
	fma.rn.f32 	%f154, %f37, %f153, %f152;
	ld.shared.f32 	%f155, [%r82+24];
	fma.rn.f32 	%f156, %f38, %f155, %f154;
	ld.shared.f32 	%f157, [%r82+36];
	fma.rn.f32 	%f158, %f39, %f157, %f156;
	ld.shared.f32 	%f159, [%r82+48];
	fma.rn.f32 	%f160, %f40, %f159, %f158;
	ld.shared.f32 	%f161, [%r82+240];
	fma.rn.f32 	%f162, %f41, %f161, %f160;
	ld.shared.f32 	%f163, [%r82+252];
	fma.rn.f32 	%f164, %f42, %f163, %f162;
	ld.shared.f32 	%f165, [%r82+264];
	fma.rn.f32 	%f166, %f43, %f165, %f164;
	ld.shared.f32 	%f167, [%r82+276];
	fma.rn.f32 	%f168, %f44, %f167, %f166;
	ld.shared.f32 	%f169, [%r82+288];
	fma.rn.f32 	%f170, %f45, %f169, %f168;
	ld.shared.f32 	%f171, [%r82+300];
	fma.rn.f32 	%f172, %f46, %f171, %f170;
	ld.shared.f32 	%f173, [%r82+312];
	fma.rn.f32 	%f174, %f47, %f173, %f172;
	ld.shared.f32 	%f175, [%r82+324];
	fma.rn.f32 	%f176, %f48, %f175, %f174;
	ld.shared.f32 	%f177, [%r82+336];
	fma.rn.f32 	%f179, %f178, %f177, %f176;
	ld.shared.f32 	%f180, [%r82+528];
	fma.rn.f32 	%f182, %f181, %f180, %f179;
	ld.shared.f32 	%f183, [%r82+540];
	fma.rn.f32 	%f184, %f49, %f183, %f182;
	ld.shared.f32 	%f185, [%r82+552];
	fma.rn.f32 	%f186, %f50, %f185, %f184;
	ld.shared.f32 	%f187, [%r82+564];
	fma.rn.f32 	%f188, %f51, %f187, %f186;
	ld.shared.f32 	%f189, [%r82+576];
	fma.rn.f32 	%f190, %f52, %f189, %f188;
	ld.shared.f32 	%f191, [%r82+588];
	fma.rn.f32 	%f192, %f53, %f191, %f190;
	ld.shared.f32 	%f193, [%r82+600];
	fma.rn.f32 	%f194, %f54, %f193, %f192;
	ld.shared.f32 	%f195, [%r82+612];
	fma.rn.f32 	%f196, %f55, %f195, %f194;
	ld.shared.f32 	%f197, [%r82+624];
	fma.rn.f32 	%f198, %f56, %f197, %f196;
	ld.shared.f32 	%f199, [%r82+816];
	fma.rn.f32 	%f200, %f57, %f199, %f198;
	ld.shared.f32 	%f201, [%r82+828];
	fma.rn.f32 	%f202, %f58, %f201, %f200;
	ld.shared.f32 	%f203, [%r82+840];
	fma.rn.f32 	%f204, %f59, %f203, %f202;
	ld.shared.f32 	%f205, [%r82+852];
	fma.rn.f32 	%f206, %f60, %f205, %f204;
	ld.shared.f32 	%f207, [%r82+864];
	fma.rn.f32 	%f208, %f61, %f207, %f206;
	ld.shared.f32 	%f209, [%r82+876];
	fma.rn.f32 	%f211, %f210, %f209, %f208;
	ld.shared.f32 	%f212, [%r82+888];
	fma.rn.f32 	%f214, %f213, %f212, %f211;
	ld.shared.f32 	%f215, [%r82+900];
	fma.rn.f32 	%f216, %f62, %f215, %f214;
	ld.shared.f32 	%f217, [%r82+912];
	fma.rn.f32 	%f218, %f63, %f217, %f216;
	ld.shared.f32 	%f219, [%r82+1104];
	fma.rn.f32 	%f221, %f220, %f219, %f218;
	ld.shared.f32 	%f222, [%r82+1116];
	fma.rn.f32 	%f224, %f223, %f222, %f221;
	ld.shared.f32 	%f225, [%r82+1128];
	fma.rn.f32 	%f227, %f226, %f225, %f224;
	ld.shared.f32 	%f228, [%r82+1140];
	fma.rn.f32 	%f230, %f229, %f228, %f227;
	ld.shared.f32 	%f231, [%r82+1152];
	fma.rn.f32 	%f233, %f232, %f231, %f230;
	ld.shared.f32 	%f234, [%r82+1164];
	fma.rn.f32 	%f236, %f235, %f234, %f233;
	ld.shared.f32 	%f237, [%r82+1176];
	fma.rn.f32 	%f239, %f238, %f237, %f236;
	ld.shared.f32 	%f240, [%r82+1188];
	fma.rn.f32 	%f241, %f64, %f240, %f239;
	ld.shared.f32 	%f242, [%r82+1200];
	fma.rn.f32 	%f244, %f243, %f242, %f241;
	max.f32 	%f245, %f244, 0f00000000;
	min.f32 	%f246, %f245, 0f437F0000;
	cvt.rzi.u32.f32 	%r67, %f246;
	st.global.u8 	[%rd8], %r67;
	add.s32 	%r84, %r84, 1;
	add.s32 	%r83, %r83, 1;
	add.s32 	%r82, %r82, 4;
	setp.ne.s32 	%p12, %r84, 1;
	@%p12 bra 	$L__BB1_7;
$L__BB1_8:
	ret;
$L__BB1_9:
	ld.param.u32 	%r69, [_Z14blurGPU_SharedPhS_iii_param_2];
	add.s32 	%r44, %r12, %r77;
	max.s32 	%r45, %r44, 0;
	min.s32 	%r46, %r45, %r10;
	mul.lo.s32 	%r16, %r46, %r69;
	mov.u32 	%r47, _ZZ14blurGPU_SharedPhS_iiiE4tile;
	mad.lo.s32 	%r17, %r77, 288, %r47;
	mov.u32 	%r78, %r3;
$L__BB1_10:
	ld.param.u32 	%r74, [_Z14blurGPU_SharedPhS_iii_param_4];
	add.s32 	%r48, %r13, %r78;
	max.s32 	%r49, %r48, 0;
	min.s32 	%r50, %r49, %r11;
	add.s32 	%r51, %r50, %r16;
	mul.lo.s32 	%r79, %r51, %r74;
	mad.lo.s32 	%r80, %r78, 12, %r17;
	mov.u32 	%r81, %r9;
$L__BB1_11:
	cvt.s64.s32 	%rd4, %r79;
	add.s64 	%rd5, %rd1, %rd4;
	ld.global.u8 	%rs1, [%rd5];
	cvt.rn.f32.u16 	%f65, %rs1;
	st.shared.f32 	[%r80], %f65;
	add.s32 	%r81, %r81, 1;
	add.s32 	%r80, %r80, 4;
	add.s32 	%r79, %r79, 1;
	setp.ne.s32 	%p4, %r81, 1;
	@%p4 bra 	$L__BB1_11;
	add.s32 	%r78, %r78, %r1;
	setp.lt.u32 	%p5, %r78, 24;
	@%p5 bra 	$L__BB1_10;
	bra.uni 	$L__BB1_4;

}
	// .globl	_Z18blurGPU_HorizontalPhPfiii
.visible .entry _Z18blurGPU_HorizontalPhPfiii(
	.param .u64 .ptr .align 1 _Z18blurGPU_HorizontalPhPfiii_param_0,
	.param .u64 .ptr .align 1 _Z18blurGPU_HorizontalPhPfiii_param_1,
	.param .u32 _Z18blurGPU_HorizontalPhPfiii_param_2,
	.param .u32 _Z18blurGPU_HorizontalPhPfiii_param_3,
	.param .u32 _Z18blurGPU_HorizontalPhPfiii_param_4
)
{


	ret;

}
	// .globl	_Z16blurGPU_VerticalPfPhiii
.visible .entry _Z16blurGPU_VerticalPfPhiii(
	.param .u64 .ptr .align 1 _Z16blurGPU_VerticalPfPhiii_param_0,
	.param .u64 .ptr .align 1 _Z16blurGPU_VerticalPfPhiii_param_1,
	.param .u32 _Z16blurGPU_VerticalPfPhiii_param_2,
	.param .u32 _Z16blurGPU_VerticalPfPhiii_param_3,
	.param .u32 _Z16blurGPU_VerticalPfPhiii_param_4
)
{


	ret;

}


// ===== COMPILED SASS (sm_100) =====

	.target	sm_100

	.elftype	@"ET_EXEC"


//--------------------- .note.nv.tkinfo           --------------------------
	.section	.note.nv.tkinfo,"",@"SHT_NOTE"
	.sectionflags	@"SHF_NOTE_NV_TKINFO"
	.tkinfo
        /*0018*/ 	.word	0x00000002
        /*0030*/ 	.string	""
        /*0030*/ 	.string	"ptxas"
        /*0030*/ 	.string	"Cuda compilation tools, release 13.0, V13.0.88"
        /*0030*/ 	.string	"Build cuda_13.0.r13.0/compiler.36424714_0"
        /*0030*/ 	.string	"-arch sm_100 -m 64 "



//--------------------- .note.nv.cuinfo           --------------------------
	.section	.note.nv.cuinfo,"",@"SHT_NOTE"
	.sectionflags	@"SHF_NOTE_NV_CUINFO"
        /*0018*/ 	.short	0x0002
        /*001a*/ 	.short	0x0064
        /*001c*/ 	.short	0x0082
	.zero		2


//--------------------- .nv.info                  --------------------------
	.section	.nv.info,"",@"SHT_CUDA_INFO"
	.align	4


	//----- nvinfo : EIATTR_REGCOUNT
	.align		4
        /*0000*/ 	.byte	0x04, 0x2f
        /*0002*/ 	.short	(.L_2 - .L_1)
	.align		4
.L_1:
        /*0004*/ 	.word	index@(_Z13blurGPU_NaivePhS_iii)
        /*0008*/ 	.word	0x00000027


	//----- nvinfo : EIATTR_FRAME_SIZE
	.align		4
.L_2:
        /*000c*/ 	.byte	0x04, 0x11
        /*000e*/ 	.short	(.L_4 - .L_3)
	.align		4
.L_3:
        /*0010*/ 	.word	index@(_Z13blurGPU_NaivePhS_iii)
        /*0014*/ 	.word	0x00000000


	//----- nvinfo : EIATTR_REGCOUNT
	.align		4
.L_4:
        /*0018*/ 	.byte	0x04, 0x2f
        /*001a*/ 	.short	(.L_6 - .L_5)
	.align		4
.L_5:
        /*001c*/ 	.word	index@(_Z14blurGPU_SharedPhS_iii)
        /*0020*/ 	.word	0x0000001f


	//----- nvinfo : EIATTR_FRAME_SIZE
	.align		4
.L_6:
        /*0024*/ 	.byte	0x04, 0x11
        /*0026*/ 	.short	(.L_8 - .L_7)
	.align		4
.L_7:
        /*0028*/ 	.word	index@(_Z14blurGPU_SharedPhS_iii)
        /*002c*/ 	.word	0x00000000


	//----- nvinfo : EIATTR_REGCOUNT
	.align		4
.L_8:
        /*0030*/ 	.byte	0x04, 0x2f
        /*0032*/ 	.short	(.L_10 - .L_9)
	.align		4
.L_9:
        /*0034*/ 	.word	index@(_Z18blurGPU_HorizontalPhPfiii)
        /*0038*/ 	.word	0x00000004


	//----- nvinfo : EIATTR_FRAME_SIZE
	.align		4
.L_10:
        /*003c*/ 	.byte	0x04, 0x11
        /*003e*/ 	.short	(.L_12 - .L_11)
	.align		4
.L_11:
        /*0040*/ 	.word	index@(_Z18blurGPU_HorizontalPhPfiii)
        /*0044*/ 	.word	0x00000000


	//----- nvinfo : EIATTR_REGCOUNT
	.align		4
.L_12:
        /*0048*/ 	.byte	0x04, 0x2f
        /*004a*/ 	.short	(.L_14 - .L_13)
	.align		4
.L_13:
        /*004c*/ 	.word	index@(_Z16blurGPU_VerticalPfPhiii)
        /*0050*/ 	.word	0x00000004


	//----- nvinfo : EIATTR_FRAME_SIZE
	.align		4
.L_14:
        /*0054*/ 	.byte	0x04, 0x11
        /*0056*/ 	.short	(.L_16 - .L_15)
	.align		4
.L_15:
        /*0058*/ 	.word	index@(_Z16blurGPU_VerticalPfPhiii)
        /*005c*/ 	.word	0x00000000


	//----- nvinfo : EIATTR_MIN_STACK_SIZE
	.align		4
.L_16:
        /*0060*/ 	.byte	0x04, 0x12
        /*0062*/ 	.short	(.L_18 - .L_17)
	.align		4
.L_17:
        /*0064*/ 	.word	index@(_Z16blurGPU_VerticalPfPhiii)
        /*0068*/ 	.word	0x00000000


	//----- nvinfo : EIATTR_MIN_STACK_SIZE
	.align		4
.L_18:
        /*006c*/ 	.byte	0x04, 0x12
        /*006e*/ 	.short	(.L_20 - .L_19)
	.align		4
.L_19:
        /*0070*/ 	.word	index@(_Z18blurGPU_HorizontalPhPfiii)
        /*0074*/ 	.word	0x00000000


	//----- nvinfo : EIATTR_MIN_STACK_SIZE
	.align		4
.L_20:
        /*0078*/ 	.byte	0x04, 0x12
        /*007a*/ 	.short	(.L_22 - .L_21)
	.align		4
.L_21:
        /*007c*/ 	.word	index@(_Z14blurGPU_SharedPhS_iii)
        /*0080*/ 	.word	0x00000000


	//----- nvinfo : EIATTR_MIN_STACK_SIZE
	.align		4
.L_22:
        /*0084*/ 	.byte	0x04, 0x12
        /*0086*/ 	.short	(.L_24 - .L_23)
	.align		4
.L_23:
        /*0088*/ 	.word	index@(_Z13blurGPU_NaivePhS_iii)
        /*008c*/ 	.word	0x00000000
.L_24:


//--------------------- .nv.compat                --------------------------
	.section	.nv.compat,"",@"SHT_CUDA_COMPAT_INFO"
	.align	4
        /*0000*/ 	.byte	0x02, 0x09, 0x00, 0x00, 0x02, 0x02, 0x01, 0x00, 0x02, 0x05, 0x05, 0x00, 0x03, 0x07, 0x01, 0x01
        /*0010*/ 	.byte	0x02, 0x03, 0x00, 0x00, 0x02, 0x06, 0x01, 0x00, 0x04, 0x0b, 0x08, 0x00, 0x09, 0x00, 0x00, 0x00
        /*0020*/ 	.byte	0x00, 0x00, 0x00, 0x00


//--------------------- .nv.info._Z16blurGPU_VerticalPfPhiii --------------------------
	.section	.nv.info._Z16blurGPU_VerticalPfPhiii,"",@"SHT_CUDA_INFO"
	.sectionflags	@""
	.align	4


	//----- nvinfo : EIATTR_CUDA_API_VERSION
	.align		4
        /*0000*/ 	.byte	0x04, 0x37
        /*0002*/ 	.short	(.L_26 - .L_25)
.L_25:
        /*0004*/ 	.word	0x00000082


	//----- nvinfo : EIATTR_KPARAM_INFO
	.align		4
.L_26:
        /*0008*/ 	.byte	0x04, 0x17
        /*000a*/ 	.short	(.L_28 - .L_27)
.L_27:
        /*000c*/ 	.word	0x00000000
        /*0010*/ 	.short	0x0004
        /*0012*/ 	.short	0x0018
        /*0014*/ 	.byte	0x00, 0xf0, 0x11, 0x00


	//----- nvinfo : EIATTR_KPARAM_INFO
	.align		4
.L_28:
        /*0018*/ 	.byte	0x04, 0x17
        /*001a*/ 	.short	(.L_30 - .L_29)
.L_29:
        /*001c*/ 	.word	0x00000000
        /*0020*/ 	.short	0x0003
        /*0022*/ 	.short	0x0014
        /*0024*/ 	.byte	0x00, 0xf0, 0x11, 0x00


	//----- nvinfo : EIATTR_KPARAM_INFO
	.align		4
.L_30:
        /*0028*/ 	.byte	0x04, 0x17
        /*002a*/ 	.short	(.L_32 - .L_31)
.L_31:
        /*002c*/ 	.word	0x00000000
        /*0030*/ 	.short	0x0002
        /*0032*/ 	.short	0x0010
        /*0034*/ 	.byte	0x00, 0xf0, 0x11, 0x00


	//----- nvinfo : EIATTR_KPARAM_INFO
	.align		4
.L_32:
        /*0038*/ 	.byte	0x04, 0x17
        /*003a*/ 	.short	(.L_34 - .L_33)
.L_33:
        /*003c*/ 	.word	0x00000000
        /*0040*/ 	.short	0x0001
        /*0042*/ 	.short	0x0008
        /*0044*/ 	.byte	0x00, 0xf5, 0x21, 0x00


	//----- nvinfo : EIATTR_KPARAM_INFO
	.align		4
.L_34:
        /*0048*/ 	.byte	0x04, 0x17
        /*004a*/ 	.short	(.L_36 - .L_35)
.L_35:
        /*004c*/ 	.word	0x00000000
        /*0050*/ 	.short	0x0000
        /*0052*/ 	.short	0x0000
        /*0054*/ 	.byte	0x00, 0xf5, 0x21, 0x00


	//----- nvinfo : EIATTR_SPARSE_MMA_MASK
	.align		4
.L_36:
        /*0058*/ 	.byte	0x03, 0x50
        /*005a*/ 	.short	0x0000


	//----- nvinfo : EIATTR_MAXREG_COUNT
	.align		4
        /*005c*/ 	.byte	0x03, 0x1b
        /*005e*/ 	.short	0x00ff


	//----- nvinfo : EIATTR_MERCURY_ISA_VERSION
	.align		4
        /*0060*/ 	.byte	0x03, 0x5f
        /*0062*/ 	.short	0x0101


	//----- nvinfo : EIATTR_VRC_CTA_INIT_COUNT
	.align		4
        /*0064*/ 	.byte	0x02, 0x4a
	.zero		1
	.zero		1


	//----- nvinfo : EIATTR_EXIT_INSTR_OFFSETS
	.align		4
        /*0068*/ 	.byte	0x04, 0x1c
        /*006a*/ 	.short	(.L_38 - .L_37)


	//   ....[0]....
.L_37:
        /*006c*/ 	.word	0x00000010


	//----- nvinfo : EIATTR_CBANK_PARAM_SIZE
	.align		4
.L_38:
        /*0070*/ 	.byte	0x03, 0x19
        /*0072*/ 	.short	0x001c


	//----- nvinfo : EIATTR_PARAM_CBANK
	.align		4
        /*0074*/ 	.byte	0x04, 0x0a
        /*0076*/ 	.short	(.L_40 - .L_39)
	.align		4
.L_39:
        /*0078*/ 	.word	index@(.nv.constant0._Z16blurGPU_VerticalPfPhiii)
        /*007c*/ 	.short	0x0380
        /*007e*/ 	.short	0x001c


	//----- nvinfo : EIATTR_SW_WAR
	.align		4
.L_40:
        /*0080*/ 	.byte	0x04, 0x36
        /*0082*/ 	.short	(.L_42 - .L_41)
.L_41:
        /*0084*/ 	.word	0x00000008
.L_42:


//--------------------- .nv.info._Z18blurGPU_HorizontalPhPfiii --------------------------
	.section	.nv.info._Z18blurGPU_HorizontalPhPfiii,"",@"SHT_CUDA_INFO"
	.sectionflags	@""
	.align	4


	//----- nvinfo : EIATTR_CUDA_API_VERSION
	.align		4
        /*0000*/ 	.byte	0x04, 0x37
        /*0002*/ 	.short	(.L_44 - .L_43)
.L_43:
        /*0004*/ 	.word	0x00000082


	//----- nvinfo : EIATTR_KPARAM_INFO
	.align		4
.L_44:
        /*0008*/ 	.byte	0x04, 0x17
        /*000a*/ 	.short	(.L_46 - .L_45)
.L_45:
        /*000c*/ 	.word	0x00000000
        /*0010*/ 	.short	0x0004
        /*0012*/ 	.short	0x0018
        /*0014*/ 	.byte	0x00, 0xf0, 0x11, 0x00


	//----- nvinfo : EIATTR_KPARAM_INFO
	.align		4
.L_46:
        /*0018*/ 	.byte	0x04, 0x17
        /*001a*/ 	.short	(.L_48 - .L_47)
.L_47:
        /*001c*/ 	.word	0x00000000
        /*0020*/ 	.short	0x0003
        /*0022*/ 	.short	0x0014
        /*0024*/ 	.byte	0x00, 0xf0, 0x11, 0x00


	//----- nvinfo : EIATTR_KPARAM_INFO
	.align		4
.L_48:
        /*0028*/ 	.byte	0x04, 0x17
        /*002a*/ 	.short	(.L_50 - .L_49)
.L_49:
        /*002c*/ 	.word	0x00000000
        /*0030*/ 	.short	0x0002
        /*0032*/ 	.short	0x0010
        /*0034*/ 	.byte	0x00, 0xf0, 0x11, 0x00


	//----- nvinfo : EIATTR_KPARAM_INFO
	.align		4
.L_50:
        /*0038*/ 	.byte	0x04, 0x17
        /*003a*/ 	.short	(.L_52 - .L_51)
.L_51:
        /*003c*/ 	.word	0x00000000
        /*0040*/ 	.short	0x0001
        /*0042*/ 	.short	0x0008
        /*0044*/ 	.byte	0x00, 0xf5, 0x21, 0x00


	//----- nvinfo : EIATTR_KPARAM_INFO
	.align		4
.L_52:
        /*0048*/ 	.byte	0x04, 0x17
        /*004a*/ 	.short	(.L_54 - .L_53)
.L_53:
        /*004c*/ 	.word	0x00000000
        /*0050*/ 	.short	0x0000
        /*0052*/ 	.short	0x0000
        /*0054*/ 	.byte	0x00, 0xf5, 0x21, 0x00


	//----- nvinfo : EIATTR_SPARSE_MMA_MASK
	.align		4
.L_54:
        /*0058*/ 	.byte	0x03, 0x50
        /*005a*/ 	.short	0x0000


	//----- nvinfo : EIATTR_MAXREG_COUNT
	.align		4
        /*005c*/ 	.byte	0x03, 0x1b
        /*005e*/ 	.short	0x00ff


	//----- nvinfo : EIATTR_MERCURY_ISA_VERSION
	.align		4
        /*0060*/ 	.byte	0x03, 0x5f
        /*0062*/ 	.short	0x0101


	//----- nvinfo : EIATTR_VRC_CTA_INIT_COUNT
	.align		4
        /*0064*/ 	.byte	0x02, 0x4a
	.zero		1
	.zero		1


	//----- nvinfo : EIATTR_EXIT_INSTR_OFFSETS
	.align		4
        /*0068*/ 	.byte	0x04, 0x1c
        /*006a*/ 	.short	(.L_56 - .L_55)


	//   ....[0]....
.L_55:
        /*006c*/ 	.word	0x00000010


	//----- nvinfo : EIATTR_CBANK_PARAM_SIZE
	.align		4
.L_56:
        /*0070*/ 	.byte	0x03, 0x19
        /*0072*/ 	.short	0x001c


	//----- nvinfo : EIATTR_PARAM_CBANK
	.align		4
        /*0074*/ 	.byte	0x04, 0x0a
        /*0076*/ 	.short	(.L_58 - .L_57)
	.align		4
.L_57:
        /*0078*/ 	.word	index@(.nv.constant0._Z18blurGPU_HorizontalPhPfiii)
        /*007c*/ 	.short	0x0380
        /*007e*/ 	.short	0x001c


	//----- nvinfo : EIATTR_SW_WAR
	.align		4
.L_58:
        /*0080*/ 	.byte	0x04, 0x36
        /*0082*/ 	.short	(.L_60 - .L_59)
.L_59:
        /*0084*/ 	.word	0x00000008
.L_60:


//--------------------- .nv.info._Z14blurGPU_SharedPhS_iii --------------------------
	.section	.nv.info._Z14blurGPU_SharedPhS_iii,"",@"SHT_CUDA_INFO"
	.sectionflags	@""
	.align	4


	//----- nvinfo : EIATTR_CUDA_API_VERSION
	.align		4
        /*0000*/ 	.byte	0x04, 0x37
        /*0002*/ 	.short	(.L_62 - .L_61)
.L_61:
        /*0004*/ 	.word	0x00000082


	//----- nvinfo : EIATTR_KPARAM_INFO
	.align		4
.L_62:
        /*0008*/ 	.byte	0x04, 0x17
        /*000a*/ 	.short	(.L_64 - .L_63)
.L_63:
        /*000c*/ 	.word	0x00000000
        /*0010*/ 	.short	0x0004
        /*0012*/ 	.short	0x0018
        /*0014*/ 	.byte	0x00, 0xf0, 0x11, 0x00


	//----- nvinfo : EIATTR_KPARAM_INFO
	.align		4
.L_64:
        /*0018*/ 	.byte	0x04, 0x17
        /*001a*/ 	.short	(.L_66 - .L_65)
.L_65:
        /*001c*/ 	.word	0x00000000
        /*0020*/ 	.short	0x0003
        /*0022*/ 	.short	0x0014
        /*0024*/ 	.byte	0x00, 0xf0, 0x11, 0x00


	//----- nvinfo : EIATTR_KPARAM_INFO
	.align		4
.L_66:
        /*0028*/ 	.byte	0x04, 0x17
        /*002a*/ 	.short	(.L_68 - .L_67)
.L_67:
        /*002c*/ 	.word	0x00000000
        /*0030*/ 	.short	0x0002
        /*0032*/ 	.short	0x0010
        /*0034*/ 	.byte	0x00, 0xf0, 0x11, 0x00


	//----- nvinfo : EIATTR_KPARAM_INFO
	.align		4
.L_68:
        /*0038*/ 	.byte	0x04, 0x17
        /*003a*/ 	.short	(.L_70 - .L_69)
.L_69:
        /*003c*/ 	.word	0x00000000
        /*0040*/ 	.short	0x0001
        /*0042*/ 	.short	0x0008
        /*0044*/ 	.byte	0x00, 0xf5, 0x21, 0x00


	//----- nvinfo : EIATTR_KPARAM_INFO
	.align		4
.L_70:
        /*0048*/ 	.byte	0x04, 0x17
        /*004a*/ 	.short	(.L_72 - .L_71)
.L_71:
        /*004c*/ 	.word	0x00000000
        /*0050*/ 	.short	0x0000
        /*0052*/ 	.short	0x0000
        /*0054*/ 	.byte	0x00, 0xf5, 0x21, 0x00


	//----- nvinfo : EIATTR_SPARSE_MMA_MASK
	.align		4
.L_72:
        /*0058*/ 	.byte	0x03, 0x50
        /*005a*/ 	.short	0x0000


	//----- nvinfo : EIATTR_MAXREG_COUNT
	.align		4
        /*005c*/ 	.byte	0x03, 0x1b
        /*005e*/ 	.short	0x00ff


	//----- nvinfo : EIATTR_NUM_BARRIERS
	.align		4
        /*0060*/ 	.byte	0x02, 0x4c
        /*0062*/ 	.byte	0x01
	.zero		1


	//----- nvinfo : EIATTR_MERCURY_ISA_VERSION
	.align		4
        /*0064*/ 	.byte	0x03, 0x5f
        /*0066*/ 	.short	0x0101


	//----- nvinfo : EIATTR_VRC_CTA_INIT_COUNT
	.align		4
        /*0068*/ 	.byte	0x02, 0x4a
	.zero		1
	.zero		1


	//----- nvinfo : EIATTR_EXIT_INSTR_OFFSETS
	.align		4
        /*006c*/ 	.byte	0x04, 0x1c
        /*006e*/ 	.short	(.L_74 - .L_73)


	//   ....[0]....
.L_73:
        /*0070*/ 	.word	0x000007e0


	//   ....[1]....
        /*0074*/ 	.word	0x000015d0


	//----- nvinfo : EIATTR_CRS_STACK_SIZE
	.align		4
.L_74:
        /*0078*/ 	.byte	0x04, 0x1e
        /*007a*/ 	.short	(.L_76 - .L_75)
.L_75:
        /*007c*/ 	.word	0x00000000


	//----- nvinfo : EIATTR_CBANK_PARAM_SIZE
	.align		4
.L_76:
        /*0080*/ 	.byte	0x03, 0x19
        /*0082*/ 	.short	0x001c


	//----- nvinfo : EIATTR_PARAM_CBANK
	.align		4
        /*0084*/ 	.byte	0x04, 0x0a
        /*0086*/ 	.short	(.L_78 - .L_77)
	.align		4
.L_77:
        /*0088*/ 	.word	index@(.nv.constant0._Z14blurGPU_SharedPhS_iii)
        /*008c*/ 	.short	0x0380
        /*008e*/ 	.short	0x001c


	//----- nvinfo : EIATTR_SW_WAR
	.align		4
.L_78:
        /*0090*/ 	.byte	0x04, 0x36
        /*0092*/ 	.short	(.L_80 - .L_79)
.L_79:
        /*0094*/ 	.word	0x00000008
.L_80:


//--------------------- .nv.info._Z13blurGPU_NaivePhS_iii --------------------------
	.section	.nv.info._Z13blurGPU_NaivePhS_iii,"",@"SHT_CUDA_INFO"
	.sectionflags	@""
	.align	4


	//----- nvinfo : EIATTR_CUDA_API_VERSION
	.align		4
        /*0000*/ 	.byte	0x04, 0x37
        /*0002*/ 	.short	(.L_82 - .L_81)
.L_81:
        /*0004*/ 	.word	0x00000082


	//----- nvinfo : EIATTR_KPARAM_INFO
	.align		4
.L_82:
        /*0008*/ 	.byte	0x04, 0x17
        /*000a*/ 	.short	(.L_84 - .L_83)
.L_83:
        /*000c*/ 	.word	0x00000000
        /*0010*/ 	.short	0x0004
        /*0012*/ 	.short	0x0018
        /*0014*/ 	.byte	0x00, 0xf0, 0x11, 0x00


	//----- nvinfo : EIATTR_KPARAM_INFO
	.align		4
.L_84:
        /*0018*/ 	.byte	0x04, 0x17
        /*001a*/ 	.short	(.L_86 - .L_85)
.L_85:
        /*001c*/ 	.word	0x00000000
        /*0020*/ 	.short	0x0003
        /*0022*/ 	.short	0x0014
        /*0024*/ 	.byte	0x00, 0xf0, 0x11, 0x00


	//----- nvinfo : EIATTR_KPARAM_INFO
	.align		4
.L_86:
        /*0028*/ 	.byte	0x04, 0x17
        /*002a*/ 	.short	(.L_88 - .L_87)
.L_87:
        /*002c*/ 	.word	0x00000000
        /*0030*/ 	.short	0x0002
        /*0032*/ 	.short	0x0010
        /*0034*/ 	.byte	0x00, 0xf0, 0x11, 0x00


	//----- nvinfo : EIATTR_KPARAM_INFO
	.align		4
.L_88:
        /*0038*/ 	.byte	0x04, 0x17
        /*003a*/ 	.short	(.L_90 - .L_89)
.L_89:
        /*003c*/ 	.word	0x00000000
        /*0040*/ 	.short	0x0001
        /*0042*/ 	.short	0x0008
        /*0044*/ 	.byte	0x00, 0xf5, 0x21, 0x00


	//----- nvinfo : EIATTR_KPARAM_INFO
	.align		4
.L_90:
        /*0048*/ 	.byte	0x04, 0x17
        /*004a*/ 	.short	(.L_92 - .L_91)
.L_91:
        /*004c*/ 	.word	0x00000000
        /*0050*/ 	.short	0x0000
        /*0052*/ 	.short	0x0000
        /*0054*/ 	.byte	0x00, 0xf5, 0x21, 0x00


	//----- nvinfo : EIATTR_SPARSE_MMA_MASK
	.align		4
.L_92:
        /*0058*/ 	.byte	0x03, 0x50
        /*005a*/ 	.short	0x0000


	//----- nvinfo : EIATTR_MAXREG_COUNT
	.align		4
        /*005c*/ 	.byte	0x03, 0x1b
        /*005e*/ 	.short	0x00ff


	//----- nvinfo : EIATTR_MERCURY_ISA_VERSION
	.align		4
        /*0060*/ 	.byte	0x03, 0x5f
        /*0062*/ 	.short	0x0101


	//----- nvinfo : EIATTR_VRC_CTA_INIT_COUNT
	.align		4
        /*0064*/ 	.byte	0x02, 0x4a
	.zero		1
	.zero		1


	//----- nvinfo : EIATTR_EXIT_INSTR_OFFSETS
	.align		4
        /*0068*/ 	.byte	0x04, 0x1c
        /*006a*/ 	.short	(.L_94 - .L_93)


	//   ....[0]....
.L_93:
        /*006c*/ 	.word	0x000000e0


	//   ....[1]....
        /*0070*/ 	.word	0x00002970


	//----- nvinfo : EIATTR_CBANK_PARAM_SIZE
	.align		4
.L_94:
        /*0074*/ 	.byte	0x03, 0x19
        /*0076*/ 	.short	0x001c


	//----- nvinfo : EIATTR_PARAM_CBANK
	.align		4
        /*0078*/ 	.byte	0x04, 0x0a
        /*007a*/ 	.short	(.L_96 - .L_95)
	.align		4
.L_95:
        /*007c*/ 	.word	index@(.nv.constant0._Z13blurGPU_NaivePhS_iii)
        /*0080*/ 	.short	0x0380
        /*0082*/ 	.short	0x001c


	//----- nvinfo : EIATTR_SW_WAR
	.align		4
.L_96:
        /*0084*/ 	.byte	0x04, 0x36
        /*0086*/ 	.short	(.L_98 - .L_97)
.L_97:
        /*0088*/ 	.word	0x00000008
.L_98:


//--------------------- .nv.callgraph             --------------------------
	.section	.nv.callgraph,"",@"SHT_CUDA_CALLGRAPH"
	.align	4
	.sectionentsize	8
	.align		4
        /*0000*/ 	.word	0x00000000
	.align		4
        /*0004*/ 	.word	0xffffffff
	.align		4
        /*0008*/ 	.word	0x00000000
	.align		4
        /*000c*/ 	.word	0xfffffffe
	.align		4
        /*0010*/ 	.word	0x00000000
	.align		4
        /*0014*/ 	.word	0xfffffffd
	.align		4
        /*0018*/ 	.word	0x00000000
	.align		4
        /*001c*/ 	.word	0xfffffffc


//--------------------- .nv.constant3             --------------------------
	.section	.nv.constant3,"a",@progbits
	.align	4
.nv.constant3:
	.type		c_filter,@object
	.size		c_filter,(.L_0 - c_filter)
c_filter:
	.zero		324
.L_0:


//--------------------- .text._Z16blurGPU_VerticalPfPhiii --------------------------
	.section	.text._Z16blurGPU_VerticalPfPhiii,"ax",@progbits
	.align	128
        .global         _Z16blurGPU_VerticalPfPhiii
        .type           _Z16blurGPU_VerticalPfPhiii,@function
        .size           _Z16blurGPU_VerticalPfPhiii,(.L_x_17 - _Z16blurGPU_VerticalPfPhiii)
        .other          _Z16blurGPU_VerticalPfPhiii,@"STO_CUDA_ENTRY STV_DEFAULT"
_Z16blurGPU_VerticalPfPhiii:
.text._Z16blurGPU_VerticalPfPhiii:
[----:B------:R-:W-:Y:S01]  /*0000*/  LDC R1, c[0x0][0x37c] ;  /* 0x0000df00ff017b82 */ /* 0x000fe20000000800 */
[----:B------:R-:W-:Y:S05]  /*0010*/  EXIT ;  /* 0x000000000000794d */ /* 0x000fea0003800000 */
.L_x_0:
[----:B------:R-:W-:-:S00]  /*0020*/  BRA `(.L_x_0) ;  /* 0xfffffffc00fc7947 */ /* 0x000fc0000383ffff */
[----:B------:R-:W-:-:S00]  /*0030*/  NOP ;  /* 0x0000000000007918 */ /* 0x000fc00000000000 */
        /* <DEDUP_REMOVED lines=12> */
.L_x_17:


//--------------------- .text._Z18blurGPU_HorizontalPhPfiii --------------------------
	.section	.text._Z18blurGPU_HorizontalPhPfiii,"ax",@progbits
	.align	128
        .global         _Z18blurGPU_HorizontalPhPfiii
        .type           _Z18blurGPU_HorizontalPhPfiii,@function
        .size           _Z18blurGPU_HorizontalPhPfiii,(.L_x_18 - _Z18blurGPU_HorizontalPhPfiii)
        .other          _Z18blurGPU_HorizontalPhPfiii,@"STO_CUDA_ENTRY STV_DEFAULT"
_Z18blurGPU_HorizontalPhPfiii:
.text._Z18blurGPU_HorizontalPhPfiii:
[----:B------:R-:W-:Y:S01]  /*0000*/  LDC R1, c[0x0][0x37c] ;  /* 0x0000df00ff017b82 */ /* 0x000fe20000000800 */
[----:B------:R-:W-:Y:S05]  /*0010*/  EXIT ;  /* 0x000000000000794d */ /* 0x000fea0003800000 */
.L_x_1:
        /* <DEDUP_REMOVED lines=14> */
.L_x_18:


//--------------------- .text._Z14blurGPU_SharedPhS_iii --------------------------
	.section	.text._Z14blurGPU_SharedPhS_iii,"ax",@progbits
	.align	128
        .global         _Z14blurGPU_SharedPhS_iii
        .type           _Z14blurGPU_SharedPhS_iii,@function
        .size           _Z14blurGPU_SharedPhS_iii,(.L_x_19 - _Z14blurGPU_SharedPhS_iii)
        .other          _Z14blurGPU_SharedPhS_iii,@"STO_CUDA_ENTRY STV_DEFAULT"
_Z14blurGPU_SharedPhS_iii:
.text._Z14blurGPU_SharedPhS_iii:
[----:B------:R-:W-:Y:S01]  /*0000*/  LDC R1, c[0x0][0x37c] ;  /* 0x0000df00ff017b82 */ /* 0x000fe20000000800 */
[----:B------:R-:W0:Y:S07]  /*0010*/  S2R R10, SR_TID.Y ;  /* 0x00000000000a7919 */ /* 0x000e2e0000002200 */
[----:B------:R-:W1:Y:S01]  /*0020*/  LDC R6, c[0x0][0x398] ;  /* 0x0000e600ff067b82 */ /* 0x000e620000000800 */
[----:B------:R-:W2:Y:S01]  /*0030*/  LDCU.64 UR4, c[0x0][0x358] ;  /* 0x00006b00ff0477ac */ /* 0x000ea20008000a00 */
[----:B------:R-:W-:Y:S01]  /*0040*/  BSSY.RECONVERGENT B0, `(.L_x_2) ;  /* 0x0000073000007945 */ /* 0x000fe20003800200 */
[----:B------:R-:W3:Y:S01]  /*0050*/  S2R R0, SR_TID.X ;  /* 0x0000000000007919 */ /* 0x000ee20000002100 */
[----:B------:R-:W4:Y:S04]  /*0060*/  LDCU.64 UR10, c[0x0][0x380] ;  /* 0x00007000ff0a77ac */ /* 0x000f280008000a00 */
[----:B------:R-:W5:Y:S08]  /*0070*/  LDC R2, c[0x0][0x360] ;  /* 0x0000d800ff027b82 */ /* 0x000f700000000800 */
[----:B------:R-:W5:Y:S08]  /*0080*/  S2UR UR6, SR_CTAID.X ;  /* 0x00000000000679c3 */ /* 0x000f700000002500 */
[----:B------:R-:W2:Y:S01]  /*0090*/  S2UR UR7, SR_CTAID.Y ;  /* 0x00000000000779c3 */ /* 0x000ea20000002600 */
[----:B-1----:R-:W-:-:S04]  /*00a0*/  ISETP.GE.AND P0, PT, R6, 0x1, PT ;  /* 0x000000010600780c */ /* 0x002fc80003f06270 */
[----:B0-----:R-:W-:-:S03]  /*00b0*/  ISETP.GT.U32.OR P0, PT, R10, 0x17, !P0 ;  /* 0x000000170a00780c */ /* 0x001fc60004704470 */
[----:B------:R-:W2:Y:S01]  /*00c0*/  LDC R3, c[0x0][0x364] ;  /* 0x0000d900ff037b82 */ /* 0x000ea20000000800 */
[----:B-----5:R-:W-:-:S05]  /*00d0*/  IMAD R11, R2, UR6, RZ ;  /* 0x00000006020b7c24 */ /* 0x020fca000f8e02ff */
[----:B---3--:R-:W-:Y:S01]  /*00e0*/  IADD3 R4, PT, PT, R11, R0, RZ ;  /* 0x000000000b047210 */ /* 0x008fe20007ffe0ff */
[----:B--2---:R-:W-:-:S05]  /*00f0*/  IMAD R9, R3, UR7, RZ ;  /* 0x0000000703097c24 */ /* 0x004fca000f8e02ff */
[----:B------:R-:W-:Y:S01]  /*0100*/  IADD3 R5, PT, PT, R9, R10, RZ ;  /* 0x0000000a09057210 */ /* 0x000fe20007ffe0ff */
[----:B----4-:R-:W-:Y:S06]  /*0110*/  @P0 BRA `(.L_x_3) ;  /* 0x0000000400940947 */ /* 0x010fec0003800000 */
[----:B------:R-:W0:Y:S01]  /*0120*/  LDC.64 R12, c[0x0][0x390] ;  /* 0x0000e400ff0c7b82 */ /* 0x000e220000000a00 */
[----:B------:R-:W-:Y:S02]  /*0130*/  MOV R7, 0xffffffff ;  /* 0xffffffff00077802 */ /* 0x000fe40000000f00 */
[----:B------:R-:W-:Y:S02]  /*0140*/  IADD3 R9, PT, PT, R9, -0x4, RZ ;  /* 0xfffffffc09097810 */ /* 0x000fe40007ffe0ff */
[----:B------:R-:W-:Y:S02]  /*0150*/  VIADDMNMX.U32 R6, R6, R7, 0x2, PT ;  /* 0x0000000206067446 */ /* 0x000fe40003800007 */
[----:B------:R-:W-:Y:S02]  /*0160*/  IADD3 R11, PT, PT, R11, -0x4, RZ ;  /* 0xfffffffc0b0b7810 */ /* 0x000fe40007ffe0ff */
[----:B------:R-:W-:Y:S02]  /*0170*/  IADD3 R18, PT, PT, -R6, RZ, RZ ;  /* 0x000000ff06127210 */ /* 0x000fe40007ffe1ff */
[----:B0-----:R-:W-:-:S02]  /*0180*/  IADD3 R7, PT, PT, R13, -0x1, RZ ;  /* 0xffffffff0d077810 */ /* 0x001fc40007ffe0ff */
[----:B------:R-:W-:-:S07]  /*0190*/  IADD3 R8, PT, PT, R12, -0x1, RZ ;  /* 0xffffffff0c087810 */ /* 0x000fce0007ffe0ff */
.L_x_12:
[----:B------:R-:W-:Y:S01]  /*01a0*/  ISETP.GE.U32.AND P0, PT, R0, 0x18, PT ;  /* 0x000000180000780c */ /* 0x000fe20003f06070 */
[----:B------:R-:W-:-:S12]  /*01b0*/  BSSY.RECONVERGENT B1, `(.L_x_4) ;  /* 0x0000058000017945 */ /* 0x000fd80003800200 */
[----:B------:R-:W-:Y:S05]  /*01c0*/  @P0 BRA `(.L_x_5) ;  /* 0x0000000400580947 */ /* 0x000fea0003800000 */
[----:B------:R-:W0:Y:S01]  /*01d0*/  S2R R13, SR_CgaCtaId ;  /* 0x00000000000d7919 */ /* 0x000e220000008800 */
[----:B------:R-:W-:Y:S02]  /*01e0*/  MOV R12, 0x400 ;  /* 0x00000400000c7802 */ /* 0x000fe40000000f00 */
[----:B------:R-:W-:Y:S02]  /*01f0*/  VIADDMNMX R20, R9, R10, RZ, !PT ;  /* 0x0000000a09147246 */ /* 0x000fe400078001ff */
[----:B------:R-:W-:Y:S02]  /*0200*/  MOV R19, R0 ;  /* 0x0000000000137202 */ /* 0x000fe40000000f00 */
[----:B------:R-:W-:Y:S02]  /*0210*/  VIMNMX R20, PT, PT, R7, R20, PT ;  /* 0x0000001407147248 */ /* 0x000fe40003fe0100 */
[----:B0-----:R-:W-:-:S05]  /*0220*/  LEA R13, R13, R12, 0x18 ;  /* 0x0000000c0d0d7211 */ /* 0x001fca00078ec0ff */
[----:B------:R-:W-:-:S07]  /*0230*/  IMAD R22, R10, 0x120, R13 ;  /* 0x000001200a167824 */ /* 0x000fce00078e020d */
.L_x_11:
[----:B------:R-:W0:Y:S01]  /*0240*/  LDCU UR6, c[0x0][0x390] ;  /* 0x00007200ff0677ac */ /* 0x000e220008000800 */
[----:B------:R-:W-:Y:S01]  /*0250*/  IADD3 R12, PT, PT, -R6, RZ, RZ ;  /* 0x000000ff060c7210 */ /* 0x000fe20007ffe1ff */
[----:B------:R-:W-:Y:S01]  /*0260*/  IMAD R21, R19, 0xc, R22 ;  /* 0x0000000c13157824 */ /* 0x000fe200078e0216 */
[----:B------:R-:W-:Y:S01]  /*0270*/  VIADDMNMX R13, R11, R19, RZ, !PT ;  /* 0x000000130b0d7246 */ /* 0x000fe200078001ff */
[----:B------:R-:W1:Y:S01]  /*0280*/  LDCU UR7, c[0x0][0x398] ;  /* 0x00007300ff0777ac */ /* 0x000e620008000800 */
[----:B------:R-:W-:Y:S02]  /*0290*/  ISETP.GE.AND P0, PT, R12, 0x1, PT ;  /* 0x000000010c00780c */ /* 0x000fe40003f06270 */
[----:B------:R-:W-:Y:S02]  /*02a0*/  VIMNMX R13, PT, PT, R8, R13, PT ;  /* 0x0000000d080d7248 */ /* 0x000fe40003fe0100 */
[----:B------:R-:W-:Y:S02]  /*02b0*/  IADD3 R19, PT, PT, R2, R19, RZ ;  /* 0x0000001302137210 */ /* 0x000fe40007ffe0ff */
[----:B------:R-:W-:-:S02]  /*02c0*/  MOV R24, R18 ;  /* 0x0000001200187202 */ /* 0x000fc40000000f00 */
[----:B------:R-:W-:Y:S01]  /*02d0*/  ISETP.GE.U32.AND P1, PT, R19, 0x18, PT ;  /* 0x000000181300780c */ /* 0x000fe20003f26070 */
[----:B0-----:R-:W-:-:S04]  /*02e0*/  IMAD R13, R20, UR6, R13 ;  /* 0x00000006140d7c24 */ /* 0x001fc8000f8e020d */
[----:B-1----:R-:W-:Y:S01]  /*02f0*/  IMAD R23, R13, UR7, RZ ;  /* 0x000000070d177c24 */ /* 0x002fe2000f8e02ff */
[----:B------:R-:W-:Y:S07]  /*0300*/  @P0 BRA `(.L_x_6) ;  /* 0x0000000000dc0947 */ /* 0x000fee0003800000 */
[----:B------:R-:W-:Y:S02]  /*0310*/  IADD3 R12, PT, PT, -R24, 0x1, RZ ;  /* 0x00000001180c7810 */ /* 0x000fe40007ffe1ff */
[----:B------:R-:W-:Y:S02]  /*0320*/  PLOP3.LUT P0, PT, PT, PT, PT, 0x80, 0x8 ;  /* 0x000000000008781c */ /* 0x000fe40003f0f070 */
[----:B------:R-:W-:-:S13]  /*0330*/  ISETP.GT.AND P2, PT, R12, 0x3, PT ;  /* 0x000000030c00780c */ /* 0x000fda0003f44270 */
[----:B------:R-:W-:Y:S05]  /*0340*/  @!P2 BRA `(.L_x_7) ;  /* 0x000000000078a947 */ /* 0x000fea0003800000 */
[----:B------:R-:W-:-:S13]  /*0350*/  PLOP3.LUT P0, PT, PT, PT, PT, 0x8, 0x80 ;  /* 0x000000000080781c */ /* 0x000fda0003f0e170 */
.L_x_8:
[----:B------:R-:W0:Y:S01]  /*0360*/  LDCU.64 UR6, c[0x0][0x380] ;  /* 0x00007000ff0677ac */ /* 0x000e220008000a00 */
[C---:B------:R-:W-:Y:S02]  /*0370*/  IADD3 R13, PT, PT, R23.reuse, 0x1, RZ ;  /* 0x00000001170d7810 */ /* 0x040fe40007ffe0ff */
[C---:B------:R-:W-:Y:S02]  /*0380*/  IADD3 R15, PT, PT, R23.reuse, 0x2, RZ ;  /* 0x00000002170f7810 */ /* 0x040fe40007ffe0ff */
[C---:B------:R-:W-:Y:S02]  /*0390*/  IADD3 R17, PT, PT, R23.reuse, 0x3, RZ ;  /* 0x0000000317117810 */ /* 0x040fe40007ffe0ff */
[----:B0-----:R-:W-:Y:S02]  /*03a0*/  IADD3 R26, P2, PT, R23, UR6, RZ ;  /* 0x00000006171a7c10 */ /* 0x001fe4000ff5e0ff */
[----:B------:R-:W-:Y:S02]  /*03b0*/  IADD3 R12, P3, PT, R13, UR6, RZ ;  /* 0x000000060d0c7c10 */ /* 0x000fe4000ff7e0ff */
[----:B------:R-:W-:-:S02]  /*03c0*/  LEA.HI.X.SX32 R27, R23, UR7, 0x1, P2 ;  /* 0x00000007171b7c11 */ /* 0x000fc400090f0eff */
[----:B------:R-:W-:Y:S02]  /*03d0*/  LEA.HI.X.SX32 R13, R13, UR7, 0x1, P3 ;  /* 0x000000070d0d7c11 */ /* 0x000fe400098f0eff */
[----:B------:R-:W-:Y:S01]  /*03e0*/  IADD3 R14, P2, PT, R15, UR6, RZ ;  /* 0x000000060f0e7c10 */ /* 0x000fe2000ff5e0ff */
[----:B------:R-:W2:Y:S01]  /*03f0*/  LDG.E.U8 R26, desc[UR4][R26.64] ;  /* 0x000000041a1a7981 */ /* 0x000ea2000c1e1100 */
[----:B------:R-:W-:Y:S02]  /*0400*/  IADD3 R16, P3, PT, R17, UR6, RZ ;  /* 0x0000000611107c10 */ /* 0x000fe4000ff7e0ff */
[----:B------:R-:W-:Y:S01]  /*0410*/  LEA.HI.X.SX32 R15, R15, UR7, 0x1, P2 ;  /* 0x000000070f0f7c11 */ /* 0x000fe200090f0eff */
[----:B------:R-:W3:Y:S01]  /*0420*/  LDG.E.U8 R12, desc[UR4][R12.64] ;  /* 0x000000040c0c7981 */ /* 0x000ee2000c1e1100 */
[----:B------:R-:W-:-:S03]  /*0430*/  LEA.HI.X.SX32 R17, R17, UR7, 0x1, P3 ;  /* 0x0000000711117c11 */ /* 0x000fc600098f0eff */
[----:B------:R-:W4:Y:S04]  /*0440*/  LDG.E.U8 R14, desc[UR4][R14.64] ;  /* 0x000000040e0e7981 */ /* 0x000f28000c1e1100 */
[----:B------:R-:W5:Y:S01]  /*0450*/  LDG.E.U8 R16, desc[UR4][R16.64] ;  /* 0x0000000410107981 */ /* 0x000f62000c1e1100 */
[----:B------:R-:W-:-:S04]  /*0460*/  IADD3 R24, PT, PT, R24, 0x4, RZ ;  /* 0x0000000418187810 */ /* 0x000fc80007ffe0ff */
[----:B------:R-:W-:Y:S02]  /*0470*/  ISETP.GE.AND P2, PT, R24, -0x2, PT ;  /* 0xfffffffe1800780c */ /* 0x000fe40003f46270 */
[----:B------:R-:W-:Y:S02]  /*0480*/  IADD3 R23, PT, PT, R23, 0x4, RZ ;  /* 0x0000000417177810 */ /* 0x000fe40007ffe0ff */
[----:B--2---:R-:W-:Y:S02]  /*0490*/  I2FP.F32.U32 R28, R26 ;  /* 0x0000001a001c7245 */ /* 0x004fe40000201000 */
[----:B---3--:R-:W-:Y:S02]  /*04a0*/  I2FP.F32.U32 R25, R12 ;  /* 0x0000000c00197245 */ /* 0x008fe40000201000 */
[----:B----4-:R-:W-:Y:S02]  /*04b0*/  I2FP.F32.U32 R26, R14 ;  /* 0x0000000e001a7245 */ /* 0x010fe40000201000 */
[----:B-----5:R-:W-:Y:S01]  /*04c0*/  I2FP.F32.U32 R27, R16 ;  /* 0x00000010001b7245 */ /* 0x020fe20000201000 */
[----:B------:R-:W-:Y:S04]  /*04d0*/  STS [R21], R28 ;  /* 0x0000001c15007388 */ /* 0x000fe80000000800 */
[----:B------:R-:W-:Y:S04]  /*04e0*/  STS [R21+0x4], R25 ;  /* 0x0000041915007388 */ /* 0x000fe80000000800 */
[----:B------:R-:W-:Y:S04]  /*04f0*/  STS [R21+0x8], R26 ;  /* 0x0000081a15007388 */ /* 0x000fe80000000800 */
[----:B------:R0:W-:Y:S02]  /*0500*/  STS [R21+0xc], R27 ;  /* 0x00000c1b15007388 */ /* 0x0001e40000000800 */
[----:B0-----:R-:W-:Y:S01]  /*0510*/  IADD3 R21, PT, PT, R21, 0x10, RZ ;  /* 0x0000001015157810 */ /* 0x001fe20007ffe0ff */
[----:B------:R-:W-:Y:S06]  /*0520*/  @!P2 BRA `(.L_x_8) ;  /* 0xfffffffc008ca947 */ /* 0x000fec000383ffff */
.L_x_7:
[----:B------:R-:W-:-:S04]  /*0530*/  IADD3 R12, PT, PT, -R24, 0x1, RZ ;  /* 0x00000001180c7810 */ /* 0x000fc80007ffe1ff */
[----:B------:R-:W-:-:S13]  /*0540*/  ISETP.GT.AND P2, PT, R12, 0x1, PT ;  /* 0x000000010c00780c */ /* 0x000fda0003f44270 */
[----:B------:R-:W-:Y:S05]  /*0550*/  @!P2 BRA `(.L_x_9) ;  /* 0x000000000040a947 */ /* 0x000fea0003800000 */
[----:B------:R-:W0:Y:S01]  /*0560*/  LDCU.64 UR6, c[0x0][0x380] ;  /* 0x00007000ff0677ac */ /* 0x000e220008000a00 */
[C---:B------:R-:W-:Y:S02]  /*0570*/  IADD3 R15, PT, PT, R23.reuse, 0x1, RZ ;  /* 0x00000001170f7810 */ /* 0x040fe40007ffe0ff */
[----:B0-----:R-:W-:Y:S02]  /*0580*/  IADD3 R12, P0, PT, R23, UR6, RZ ;  /* 0x00000006170c7c10 */ /* 0x001fe4000ff1e0ff */
[----:B------:R-:W-:Y:S02]  /*0590*/  IADD3 R14, P2, PT, R15, UR6, RZ ;  /* 0x000000060f0e7c10 */ /* 0x000fe4000ff5e0ff */
[----:B------:R-:W-:Y:S02]  /*05a0*/  LEA.HI.X.SX32 R13, R23, UR7, 0x1, P0 ;  /* 0x00000007170d7c11 */ /* 0x000fe400080f0eff */
[----:B------:R-:W-:-:S03]  /*05b0*/  LEA.HI.X.SX32 R15, R15, UR7, 0x1, P2 ;  /* 0x000000070f0f7c11 */ /* 0x000fc600090f0eff */
[----:B------:R-:W2:Y:S04]  /*05c0*/  LDG.E.U8 R12, desc[UR4][R12.64] ;  /* 0x000000040c0c7981 */ /* 0x000ea8000c1e1100 */
[----:B------:R-:W3:Y:S01]  /*05d0*/  LDG.E.U8 R14, desc[UR4][R14.64] ;  /* 0x000000040e0e7981 */ /* 0x000ee2000c1e1100 */
[----:B------:R-:W-:Y:S02]  /*05e0*/  PLOP3.LUT P0, PT, PT, PT, PT, 0x8, 0x80 ;  /* 0x000000000080781c */ /* 0x000fe40003f0e170 */
[----:B------:R-:W-:Y:S02]  /*05f0*/  IADD3 R24, PT, PT, R24, 0x2, RZ ;  /* 0x0000000218187810 */ /* 0x000fe40007ffe0ff */
[----:B------:R-:W-:Y:S02]  /*0600*/  IADD3 R23, PT, PT, R23, 0x2, RZ ;  /* 0x0000000217177810 */ /* 0x000fe40007ffe0ff */
[----:B--2---:R-:W-:-:S02]  /*0610*/  I2FP.F32.U32 R16, R12 ;  /* 0x0000000c00107245 */ /* 0x004fc40000201000 */
[----:B---3--:R-:W-:-:S03]  /*0620*/  I2FP.F32.U32 R26, R14 ;  /* 0x0000000e001a7245 */ /* 0x008fc60000201000 */
[----:B------:R-:W-:Y:S04]  /*0630*/  STS [R21], R16 ;  /* 0x0000001015007388 */ /* 0x000fe80000000800 */
[----:B------:R0:W-:Y:S02]  /*0640*/  STS [R21+0x4], R26 ;  /* 0x0000041a15007388 */ /* 0x0001e40000000800 */
[----:B0-----:R-:W-:-:S07]  /*0650*/  IADD3 R21, PT, PT, R21, 0x8, RZ ;  /* 0x0000000815157810 */ /* 0x001fce0007ffe0ff */
.L_x_9:
[----:B------:R-:W-:-:S13]  /*0660*/  ISETP.NE.OR P0, PT, R24, 0x1, P0 ;  /* 0x000000011800780c */ /* 0x000fda0000705670 */
[----:B------:R-:W-:Y:S05]  /*0670*/  @!P0 BRA `(.L_x_10) ;  /* 0x0000000000288947 */ /* 0x000fea0003800000 */
.L_x_6:
[----:B------:R-:W-:-:S04]  /*0680*/  IADD3 R12, P0, PT, R23, UR10, RZ ;  /* 0x0000000a170c7c10 */ /* 0x000fc8000ff1e0ff */
[----:B------:R-:W-:-:S05]  /*0690*/  LEA.HI.X.SX32 R13, R23, UR11, 0x1, P0 ;  /* 0x0000000b170d7c11 */ /* 0x000fca00080f0eff */
[----:B------:R-:W2:Y:S01]  /*06a0*/  LDG.E.U8 R12, desc[UR4][R12.64] ;  /* 0x000000040c0c7981 */ /* 0x000ea2000c1e1100 */
[----:B------:R-:W-:Y:S02]  /*06b0*/  IADD3 R24, PT, PT, R24, 0x1, RZ ;  /* 0x0000000118187810 */ /* 0x000fe40007ffe0ff */
[----:B------:R-:W-:Y:S02]  /*06c0*/  IADD3 R23, PT, PT, R23, 0x1, RZ ;  /* 0x0000000117177810 */ /* 0x000fe40007ffe0ff */
[----:B------:R-:W-:Y:S02]  /*06d0*/  ISETP.NE.AND P0, PT, R24, 0x1, PT ;  /* 0x000000011800780c */ /* 0x000fe40003f05270 */
[----:B--2---:R-:W-:-:S05]  /*06e0*/  I2FP.F32.U32 R14, R12 ;  /* 0x0000000c000e7245 */ /* 0x004fca0000201000 */
[----:B------:R0:W-:Y:S02]  /*06f0*/  STS [R21], R14 ;  /* 0x0000000e15007388 */ /* 0x0001e40000000800 */
[----:B0-----:R-:W-:-:S04]  /*0700*/  IADD3 R21, PT, PT, R21, 0x4, RZ ;  /* 0x0000000415157810 */ /* 0x001fc80007ffe0ff */
[----:B------:R-:W-:Y:S05]  /*0710*/  @P0 BRA `(.L_x_6) ;  /* 0xfffffffc00d80947 */ /* 0x000fea000383ffff */
.L_x_10:
[----:B------:R-:W-:Y:S05]  /*0720*/  @!P1 BRA `(.L_x_11) ;  /* 0xfffffff800c49947 */ /* 0x000fea000383ffff */
.L_x_5:
[----:B------:R-:W-:Y:S05]  /*0730*/  BSYNC.RECONVERGENT B1 ;  /* 0x0000000000017941 */ /* 0x000fea0003800200 */
.L_x_4:
[----:B------:R-:W-:-:S04]  /*0740*/  IADD3 R10, PT, PT, R3, R10, RZ ;  /* 0x0000000a030a7210 */ /* 0x000fc80007ffe0ff */
[----:B------:R-:W-:-:S13]  /*0750*/  ISETP.GE.U32.AND P0, PT, R10, 0x18, PT ;  /* 0x000000180a00780c */ /* 0x000fda0003f06070 */
[----:B------:R-:W-:Y:S05]  /*0760*/  @!P0 BRA `(.L_x_12) ;  /* 0xfffffff8008c8947 */ /* 0x000fea000383ffff */
.L_x_3:
[----:B------:R-:W-:Y:S05]  /*0770*/  BSYNC.RECONVERGENT B0 ;  /* 0x0000000000007941 */ /* 0x000fea0003800200 */
.L_x_2:
[----:B------:R-:W0:Y:S01]  /*0780*/  LDCU.64 UR8, c[0x0][0x390] ;  /* 0x00007200ff0877ac */ /* 0x000e220008000a00 */
[----:B------:R-:W1:Y:S08]  /*0790*/  LDC R7, c[0x0][0x398] ;  /* 0x0000e600ff077b82 */ /* 0x000e700000000800 */
[----:B------:R-:W-:Y:S01]  /*07a0*/  BAR.SYNC.DEFER_BLOCKING 0x0 ;  /* 0x0000000000007b1d */ /* 0x000fe20000010000 */
[----:B0-----:R-:W-:-:S04]  /*07b0*/  ISETP.GE.AND P0, PT, R5, UR9, PT ;  /* 0x0000000905007c0c */ /* 0x001fc8000bf06270 */
[----:B------:R-:W-:-:S04]  /*07c0*/  ISETP.GE.OR P0, PT, R4, UR8, P0 ;  /* 0x0000000804007c0c */ /* 0x000fc80008706670 */
[----:B-1----:R-:W-:-:S13]  /*07d0*/  ISETP.LT.OR P0, PT, R7, 0x1, P0 ;  /* 0x000000010700780c */ /* 0x002fda0000701670 */
[----:B------:R-:W-:Y:S05]  /*07e0*/  @P0 EXIT ;  /* 0x000000000000094d */ /* 0x000fea0003800000 */
[----:B------:R-:W0:Y:S01]  /*07f0*/  S2R R5, SR_TID.Y ;  /* 0x0000000000057919 */ /* 0x000e220000002200 */
[----:B------:R-:W0:Y:S01]  /*0800*/  S2UR UR9, SR_CTAID.Y ;  /* 0x00000000000979c3 */ /* 0x000e220000002600 */
[----:B------:R-:W1:Y:S01]  /*0810*/  LDCU.128 UR20, c[0x3][URZ] ;  /* 0x00c00000ff1477ac */ /* 0x000e620008000c00 */
[----:B------:R-:W2:Y:S01]  /*0820*/  S2R R4, SR_TID.X ;  /* 0x0000000000047919 */ /* 0x000ea20000002100 */
[----:B------:R-:W3:Y:S01]  /*0830*/  LDCU UR76, c[0x3][0x140] ;  /* 0x00c02800ff4c77ac */ /* 0x000ee20008000800 */
[----:B------:R-:W4:Y:S04]  /*0840*/  S2R R6, SR_CgaCtaId ;  /* 0x0000000000067919 */ /* 0x000f280000008800 */
[----:B------:R-:W0:Y:S01]  /*0850*/  LDC R0, c[0x0][0x364] ;  /* 0x0000d900ff007b82 */ /* 0x000e220000000800 */
[----:B------:R-:W0:Y:S01]  /*0860*/  LDCU.64 UR6, c[0x0][0x388] ;  /* 0x00007100ff0677ac */ /* 0x000e220008000a00 */
[----:B------:R-:W0:Y:S06]  /*0870*/  LDCU.128 UR12, c[0x3][0x10] ;  /* 0x00c00200ff0c77ac */ /* 0x000e2c0008000c00 */
[----:B------:R-:W5:Y:S01]  /*0880*/  S2UR UR10, SR_CTAID.X ;  /* 0x00000000000a79c3 */ /* 0x000f620000002500 */
[----:B------:R-:W0:Y:S01]  /*0890*/  LDCU.128 UR16, c[0x3][0x20] ;  /* 0x00c00400ff1077ac */ /* 0x000e220008000c00 */
[----:B-1----:R-:W-:-:S02]  /*08a0*/  MOV R15, UR20 ;  /* 0x00000014000f7c02 */ /* 0x002fc40008000f00 */
[----:B------:R-:W-:Y:S01]  /*08b0*/  MOV R16, UR21 ;  /* 0x0000001500107c02 */ /* 0x000fe20008000f00 */
[----:B------:R-:W1:Y:S01]  /*08c0*/  LDCU.128 UR24, c[0x3][0x40] ;  /* 0x00c00800ff1877ac */ /* 0x000e620008000c00 */
[----:B------:R-:W-:Y:S02]  /*08d0*/  MOV R17, UR22 ;  /* 0x0000001600117c02 */ /* 0x000fe40008000f00 */
[----:B------:R-:W5:Y:S01]  /*08e0*/  LDC R3, c[0x0][0x360] ;  /* 0x0000d800ff037b82 */ /* 0x000f620000000800 */
[----:B------:R-:W-:Y:S01]  /*08f0*/  MOV R14, UR23 ;  /* 0x00000017000e7c02 */ /* 0x000fe20008000f00 */
[----:B------:R-:W0:Y:S01]  /*0900*/  LDCU.128 UR20, c[0x3][0x30] ;  /* 0x00c00600ff1477ac */ /* 0x000e220008000c00 */
[----:B------:R-:W0:Y:S02]  /*0910*/  LDCU.128 UR28, c[0x3][0x50] ;  /* 0x00c00a00ff1c77ac */ /* 0x000e240008000c00 */
[----:B0-----:R-:W-:Y:S01]  /*0920*/  IMAD R0, R0, UR9, R5 ;  /* 0x0000000900007c24 */ /* 0x001fe2000f8e0205 */
[----:B------:R-:W0:Y:S01]  /*0930*/  LDCU.128 UR32, c[0x3][0x60] ;  /* 0x00c00c00ff2077ac */ /* 0x000e220008000c00 */
[--C-:B--2---:R-:W-:Y:S01]  /*0940*/  IMAD R2, R5, 0x18, R4.reuse ;  /* 0x0000001805027824 */ /* 0x104fe200078e0204 */
[----:B------:R-:W-:Y:S01]  /*0950*/  MOV R5, 0x400 ;  /* 0x0000040000057802 */ /* 0x000fe20000000f00 */
[----:B------:R-:W2:Y:S02]  /*0960*/  LDCU.128 UR36, c[0x3][0x70] ;  /* 0x00c00e00ff2477ac */ /* 0x000ea40008000c00 */
[----:B------:R-:W-:Y:S01]  /*0970*/  IMAD R2, R2, 0xc, RZ ;  /* 0x0000000c02027824 */ /* 0x000fe200078e02ff */
[----:B----4-:R-:W-:Y:S01]  /*0980*/  LEA R5, R6, R5, 0x18 ;  /* 0x0000000506057211 */ /* 0x010fe200078ec0ff */
[----:B------:R-:W4:Y:S01]  /*0990*/  LDCU.128 UR40, c[0x3][0x80] ;  /* 0x00c01000ff2877ac */ /* 0x000f220008000c00 */
[----:B------:R-:W0:Y:S01]  /*09a0*/  LDCU.128 UR44, c[0x3][0x90] ;  /* 0x00c01200ff2c77ac */ /* 0x000e220008000c00 */
[----:B-----5:R-:W-:Y:S01]  /*09b0*/  IMAD R3, R3, UR10, R4 ;  /* 0x0000000a03037c24 */ /* 0x020fe2000f8e0204 */
[----:B------:R-:W-:Y:S01]  /*09c0*/  MOV R4, 0xffffffff ;  /* 0xffffffff00047802 */ /* 0x000fe20000000f00 */
[----:B------:R-:W0:Y:S02]  /*09d0*/  LDCU.128 UR48, c[0x3][0xa0] ;  /* 0x00c01400ff3077ac */ /* 0x000e240008000c00 */
[----:B------:R-:W-:Y:S01]  /*09e0*/  IMAD R0, R0, UR8, R3 ;  /* 0x0000000800007c24 */ /* 0x000fe2000f8e0203 */
[----:B------:R-:W-:Y:S01]  /*09f0*/  VIADDMNMX.U32 R4, R7, R4, 0x2, PT ;  /* 0x0000000207047446 */ /* 0x000fe20003800004 */
[----:B------:R-:W0:Y:S01]  /*0a00*/  LDCU.128 UR52, c[0x3][0xb0] ;  /* 0x00c01600ff3477ac */ /* 0x000e220008000c00 */
[----:B------:R-:W-:Y:S01]  /*0a10*/  IADD3 R3, PT, PT, R2, 0x4b0, R5 ;  /* 0x000004b002037810 */ /* 0x000fe20007ffe005 */
[----:B------:R-:W-:Y:S01]  /*0a20*/  IMAD R2, R0, R7, RZ ;  /* 0x0000000700027224 */ /* 0x000fe200078e02ff */
[----:B------:R-:W-:Y:S01]  /*0a30*/  IADD3 R4, PT, PT, -R4, RZ, RZ ;  /* 0x000000ff04047210 */ /* 0x000fe20007ffe1ff */
[----:B------:R-:W0:Y:S01]  /*0a40*/  LDCU.128 UR56, c[0x3][0xc0] ;  /* 0x00c01800ff3877ac */ /* 0x000e220008000c00 */
[----:B------:R-:W0:Y:S01]  /*0a50*/  LDCU.128 UR60, c[0x3][0xd0] ;  /* 0x00c01a00ff3c77ac */ /* 0x000e220008000c00 */
[----:B------:R-:W0:Y:S01]  /*0a60*/  LDCU.128 UR64, c[0x3][0xe0] ;  /* 0x00c01c00ff4077ac */ /* 0x000e220008000c00 */
[----:B-1234-:R-:W0:Y:S03]  /*0a70*/  LDCU.128 UR68, c[0x3][0xf0] ;  /* 0x00c01e00ff4477ac */ /* 0x01ee260008000c00 */
.L_x_13:
[----:B-1----:R-:W1:Y:S01]  /*0a80*/  LDS R0, [R3+-0x4b0] ;  /* 0xfffb500003007984 */ /* 0x002e620000000800 */
[----:B------:R-:W-:Y:S01]  /*0a90*/  R2UR UR11, R15 ;  /* 0x000000000f0b72ca */ /* 0x000fe200000e0000 */
[----:B------:R-:W2:Y:S01]  /*0aa0*/  LDCU.128 UR72, c[0x3][0x100] ;  /* 0x00c02000ff4877ac */ /* 0x000ea20008000c00 */
[----:B------:R-:W-:Y:S01]  /*0ab0*/  R2UR UR10, R16 ;  /* 0x00000000100a72ca */ /* 0x000fe200000e0000 */
[----:B------:R-:W3:Y:S01]  /*0ac0*/  LDS R10, [R3+-0x4a4] ;  /* 0xfffb5c00030a7984 */ /* 0x000ee20000000800 */
[----:B------:R-:W-:Y:S02]  /*0ad0*/  R2UR UR9, R17 ;  /* 0x00000000110972ca */ /* 0x000fe400000e0000 */
[----:B------:R-:W-:Y:S01]  /*0ae0*/  R2UR UR8, R14 ;  /* 0x000000000e0872ca */ /* 0x000fe200000e0000 */
[----:B------:R-:W4:Y:S01]  /*0af0*/  LDS R9, [R3+-0x498] ;  /* 0xfffb680003097984 */ /* 0x000f220000000800 */
[----:B------:R-:W-:-:S03]  /*0b00*/  IADD3 R4, PT, PT, R4, 0x1, RZ ;  /* 0x0000000104047810 */ /* 0x000fc60007ffe0ff */
[----:B------:R-:W5:Y:S04]  /*0b10*/  LDS R11, [R3+-0x48c] ;  /* 0xfffb7400030b7984 */ /* 0x000f680000000800 */
[----:B------:R-:W0:Y:S04]  /*0b20*/  LDS R12, [R3+-0x480] ;  /* 0xfffb8000030c7984 */ /* 0x000e280000000800 */
[----:B------:R-:W2:Y:S04]  /*0b30*/  LDS R13, [R3+-0x474] ;  /* 0xfffb8c00030d7984 */ /* 0x000ea80000000800 */
[----:B------:R-:W2:Y:S04]  /*0b40*/  LDS R18, [R3+-0x468] ;  /* 0xfffb980003127984 */ /* 0x000ea80000000800 */
[----:B------:R-:W2:Y:S04]  /*0b50*/  LDS R8, [R3+-0x45c] ;  /* 0xfffba40003087984 */ /* 0x000ea80000000800 */
[----:B------:R-:W2:Y:S04]  /*0b60*/  LDS R6, [R3+-0x450] ;  /* 0xfffbb00003067984 */ /* 0x000ea80000000800 */
[----:B------:R-:W2:Y:S01]  /*0b70*/  LDS R5, [R3+-0x390] ;  /* 0xfffc700003057984 */ /* 0x000ea20000000800 */
[----:B-1----:R-:W-:-:S03]  /*0b80*/  FFMA R7, R0, UR11, RZ ;  /* 0x0000000b00077c23 */ /* 0x002fc600080000ff */
[----:B------:R-:W-:Y:S01]  /*0b90*/  LDS R21, [R3+0x48c] ;  /* 0x00048c0003157984 */ /* 0x000fe20000000800 */
[----:B---3--:R-:W-:-:S03]  /*0ba0*/  FFMA R10, R10, UR10, R7 ;  /* 0x0000000a0a0a7c23 */ /* 0x008fc60008000007 */
[----:B------:R-:W1:Y:S01]  /*0bb0*/  LDS R0, [R3+-0x384] ;  /* 0xfffc7c0003007984 */ /* 0x000e620000000800 */
[----:B----4-:R-:W-:-:S03]  /*0bc0*/  FFMA R10, R9, UR9, R10 ;  /* 0x00000009090a7c23 */ /* 0x010fc6000800000a */
[----:B------:R-:W3:Y:S01]  /*0bd0*/  LDS R7, [R3+-0x378] ;  /* 0xfffc880003077984 */ /* 0x000ee20000000800 */
[----:B-----5:R-:W-:-:S03]  /*0be0*/  FFMA R11, R11, UR8, R10 ;  /* 0x000000080b0b7c23 */ /* 0x020fc6000800000a */
[----:B------:R-:W4:Y:S01]  /*0bf0*/  LDS R9, [R3+-0x36c] ;  /* 0xfffc940003097984 */ /* 0x000f220000000800 */
[----:B------:R-:W5:Y:S01]  /*0c00*/  LDCU.128 UR8, c[0x3][0x110] ;  /* 0x00c02200ff0877ac */ /* 0x000f620008000c00 */
[----:B0-----:R-:W-:Y:S02]  /*0c10*/  FFMA R12, R12, UR12, R11 ;  /* 0x0000000c0c0c7c23 */ /* 0x001fe4000800000b */
[----:B------:R-:W0:Y:S02]  /*0c20*/  LDS R10, [R3+-0x360] ;  /* 0xfffca000030a7984 */ /* 0x000e240000000800 */
[----:B--2---:R-:W-:Y:S02]  /*0c30*/  FFMA R13, R13, UR13, R12 ;  /* 0x0000000d0d0d7c23 */ /* 0x004fe4000800000c */
[----:B------:R-:W2:Y:S02]  /*0c40*/  LDS R11, [R3+-0x354] ;  /* 0xfffcac00030b7984 */ /* 0x000ea40000000800 */
[----:B------:R-:W-:-:S02]  /*0c50*/  FFMA R19, R18, UR14, R13 ;  /* 0x0000000e12137c23 */ /* 0x000fc4000800000d */
[----:B------:R-:W5:Y:S02]  /*0c60*/  LDS R12, [R3+-0x348] ;  /* 0xfffcb800030c7984 */ /* 0x000f640000000800 */
[----:B------:R-:W-:Y:S02]  /*0c70*/  FFMA R19, R8, UR15, R19 ;  /* 0x0000000f08137c23 */ /* 0x000fe40008000013 */
[----:B------:R-:W5:Y:S02]  /*0c80*/  LDS R13, [R3+-0x33c] ;  /* 0xfffcc400030d7984 */ /* 0x000f640000000800 */
[----:B------:R-:W-:Y:S02]  /*0c90*/  FFMA R18, R6, UR16, R19 ;  /* 0x0000001006127c23 */ /* 0x000fe40008000013 */
[----:B------:R-:W5:Y:S02]  /*0ca0*/  LDS R8, [R3+-0x330] ;  /* 0xfffcd00003087984 */ /* 0x000f640000000800 */
[----:B------:R-:W-:-:S02]  /*0cb0*/  FFMA R19, R5, UR17, R18 ;  /* 0x0000001105137c23 */ /* 0x000fc40008000012 */
[----:B------:R-:W5:Y:S04]  /*0cc0*/  LDS R6, [R3+-0x270] ;  /* 0xfffd900003067984 */ /* 0x000f680000000800 */
[----:B------:R-:W5:Y:S01]  /*0cd0*/  LDS R5, [R3+-0x264] ;  /* 0xfffd9c0003057984 */ /* 0x000f620000000800 */
[----:B-1----:R-:W-:-:S03]  /*0ce0*/  FFMA R18, R0, UR18, R19 ;  /* 0x0000001200127c23 */ /* 0x002fc60008000013 */
[----:B------:R-:W-:Y:S01]  /*0cf0*/  LDS R23, [R3+0x498] ;  /* 0x0004980003177984 */ /* 0x000fe20000000800 */
[----:B---3--:R-:W-:-:S03]  /*0d00*/  FFMA R18, R7, UR19, R18 ;  /* 0x0000001307127c23 */ /* 0x008fc60008000012 */
[----:B------:R-:W1:Y:S01]  /*0d10*/  LDS R0, [R3+-0x258] ;  /* 0xfffda80003007984 */ /* 0x000e620000000800 */
[----:B----4-:R-:W-:-:S03]  /*0d20*/  FFMA R19, R9, UR20, R18 ;  /* 0x0000001409137c23 */ /* 0x010fc60008000012 */
[----:B------:R-:W3:Y:S01]  /*0d30*/  LDS R7, [R3+-0x24c] ;  /* 0xfffdb40003077984 */ /* 0x000ee20000000800 */
[----:B0-----:R-:W-:-:S03]  /*0d40*/  FFMA R18, R10, UR21, R19 ;  /* 0x000000150a127c23 */ /* 0x001fc60008000013 */
[----:B------:R-:W0:Y:S01]  /*0d50*/  LDS R9, [R3+-0x240] ;  /* 0xfffdc00003097984 */ /* 0x000e220000000800 */
[----:B--2---:R-:W-:-:S03]  /*0d60*/  FFMA R19, R11, UR22, R18 ;  /* 0x000000160b137c23 */ /* 0x004fc60008000012 */
[----:B------:R-:W2:Y:S01]  /*0d70*/  LDS R10, [R3+-0x234] ;  /* 0xfffdcc00030a7984 */ /* 0x000ea20000000800 */
[----:B-----5:R-:W-:-:S03]  /*0d80*/  FFMA R18, R12, UR23, R19 ;  /* 0x000000170c127c23 */ /* 0x020fc60008000013 */
[----:B------:R-:W4:Y:S01]  /*0d90*/  LDS R11, [R3+-0x228] ;  /* 0xfffdd800030b7984 */ /* 0x000f220000000800 */
[----:B------:R-:W-:-:S03]  /*0da0*/  FFMA R19, R13, UR24, R18 ;  /* 0x000000180d137c23 */ /* 0x000fc60008000012 */
[----:B------:R-:W5:Y:S01]  /*0db0*/  LDS R12, [R3+-0x21c] ;  /* 0xfffde400030c7984 */ /* 0x000f620000000800 */
[----:B------:R-:W-:-:S03]  /*0dc0*/  FFMA R19, R8, UR25, R19 ;  /* 0x0000001908137c23 */ /* 0x000fc60008000013 */
[----:B------:R-:W5:Y:S01]  /*0dd0*/  LDS R13, [R3+-0x210] ;  /* 0xfffdf000030d7984 */ /* 0x000f620000000800 */
[----:B------:R-:W-:-:S03]  /*0de0*/  FFMA R18, R6, UR26, R19 ;  /* 0x0000001a06127c23 */ /* 0x000fc60008000013 */
[----:B------:R-:W5:Y:S01]  /*0df0*/  LDS R8, [R3+-0x150] ;  /* 0xfffeb00003087984 */ /* 0x000f620000000800 */
[----:B------:R-:W-:-:S03]  /*0e00*/  FFMA R19, R5, UR27, R18 ;  /* 0x0000001b05137c23 */ /* 0x000fc60008000012 */
[----:B------:R-:W5:Y:S04]  /*0e10*/  LDS R6, [R3+-0x144] ;  /* 0xfffebc0003067984 */ /* 0x000f680000000800 */
[----:B------:R-:W5:Y:S01]  /*0e20*/  LDS R5, [R3+-0x138] ;  /* 0xfffec80003057984 */ /* 0x000f620000000800 */
[----:B-1----:R-:W-:-:S03]  /*0e30*/  FFMA R18, R0, UR28, R19 ;  /* 0x0000001c00127c23 */ /* 0x002fc60008000013 */
[----:B------:R-:W1:Y:S01]  /*0e40*/  LDS R0, [R3+-0x12c] ;  /* 0xfffed40003007984 */ /* 0x000e620000000800 */
[----:B---3--:R-:W-:-:S03]  /*0e50*/  FFMA R18, R7, UR29, R18 ;  /* 0x0000001d07127c23 */ /* 0x008fc60008000012 */
[----:B------:R-:W3:Y:S01]  /*0e60*/  LDS R7, [R3+-0x120] ;  /* 0xfffee00003077984 */ /* 0x000ee20000000800 */
[----:B0-----:R-:W-:-:S03]  /*0e70*/  FFMA R19, R9, UR30, R18 ;  /* 0x0000001e09137c23 */ /* 0x001fc60008000012 */
[----:B------:R-:W0:Y:S01]  /*0e80*/  LDS R9, [R3+-0x114] ;  /* 0xfffeec0003097984 */ /* 0x000e220000000800 */
[----:B--2---:R-:W-:-:S03]  /*0e90*/  FFMA R18, R10, UR31, R19 ;  /* 0x0000001f0a127c23 */ /* 0x004fc60008000013 */
[----:B------:R-:W2:Y:S01]  /*0ea0*/  LDS R10, [R3+-0x108] ;  /* 0xfffef800030a7984 */ /* 0x000ea20000000800 */
[----:B----4-:R-:W-:-:S03]  /*0eb0*/  FFMA R19, R11, UR32, R18 ;  /* 0x000000200b137c23 */ /* 0x010fc60008000012 */
[----:B------:R-:W4:Y:S01]  /*0ec0*/  LDS R11, [R3+-0xfc] ;  /* 0xffff0400030b7984 */ /* 0x000f220000000800 */
[----:B-----5:R-:W-:-:S03]  /*0ed0*/  FFMA R18, R12, UR33, R19 ;  /* 0x000000210c127c23 */ /* 0x020fc60008000013 */
[----:B------:R-:W5:Y:S01]  /*0ee0*/  LDS R12, [R3+-0xf0] ;  /* 0xffff1000030c7984 */ /* 0x000f620000000800 */
[----:B------:R-:W-:-:S03]  /*0ef0*/  FFMA R19, R13, UR34, R18 ;  /* 0x000000220d137c23 */ /* 0x000fc60008000012 */
[----:B------:R-:W5:Y:S01]  /*0f00*/  LDS R13, [R3+-0x30] ;  /* 0xffffd000030d7984 */ /* 0x000f620000000800 */
[----:B------:R-:W-:-:S03]  /*0f10*/  FFMA R19, R8, UR35, R19 ;  /* 0x0000002308137c23 */ /* 0x000fc60008000013 */
[----:B------:R-:W5:Y:S01]  /*0f20*/  LDS R8, [R3+-0x24] ;  /* 0xffffdc0003087984 */ /* 0x000f620000000800 */
[----:B------:R-:W-:-:S03]  /*0f30*/  FFMA R18, R6, UR36, R19 ;  /* 0x0000002406127c23 */ /* 0x000fc60008000013 */
[----:B------:R-:W5:Y:S01]  /*0f40*/  LDS R6, [R3+-0x18] ;  /* 0xffffe80003067984 */ /* 0x000f620000000800 */
[----:B------:R-:W-:-:S03]  /*0f50*/  FFMA R19, R5, UR37, R18 ;  /* 0x0000002505137c23 */ /* 0x000fc60008000012 */
[----:B------:R-:W5:Y:S01]  /*0f60*/  LDS R5, [R3+-0xc] ;  /* 0xfffff40003057984 */ /* 0x000f620000000800 */
[----:B-1----:R-:W-:-:S03]  /*0f70*/  FFMA R18, R0, UR38, R19 ;  /* 0x0000002600127c23 */ /* 0x002fc60008000013 */
[----:B------:R-:W1:Y:S01]  /*0f80*/  LDS R0, [R3] ;  /* 0x0000000003007984 */ /* 0x000e620000000800 */
[----:B---3--:R-:W-:-:S03]  /*0f90*/  FFMA R18, R7, UR39, R18 ;  /* 0x0000002707127c23 */ /* 0x008fc60008000012 */
[----:B------:R-:W3:Y:S01]  /*0fa0*/  LDS R7, [R3+0xc] ;  /* 0x00000c0003077984 */ /* 0x000ee20000000800 */
[----:B0-----:R-:W-:-:S03]  /*0fb0*/  FFMA R19, R9, UR40, R18 ;  /* 0x0000002809137c23 */ /* 0x001fc60008000012 */
[----:B------:R-:W0:Y:S01]  /*0fc0*/  LDS R9, [R3+0x18] ;  /* 0x0000180003097984 */ /* 0x000e220000000800 */
[----:B--2---:R-:W-:-:S03]  /*0fd0*/  FFMA R18, R10, UR41, R19 ;  /* 0x000000290a127c23 */ /* 0x004fc60008000013 */
[----:B------:R-:W2:Y:S01]  /*0fe0*/  LDS R10, [R3+0x24] ;  /* 0x00002400030a7984 */ /* 0x000ea20000000800 */
[----:B----4-:R-:W-:-:S03]  /*0ff0*/  FFMA R19, R11, UR42, R18 ;  /* 0x0000002a0b137c23 */ /* 0x010fc60008000012 */
[----:B------:R-:W4:Y:S01]  /*1000*/  LDS R11, [R3+0x30] ;  /* 0x00003000030b7984 */ /* 0x000f220000000800 */
[----:B-----5:R-:W-:-:S03]  /*1010*/  FFMA R18, R12, UR43, R19 ;  /* 0x0000002b0c127c23 */ /* 0x020fc60008000013 */
[----:B------:R-:W5:Y:S01]  /*1020*/  LDS R12, [R3+0xf0] ;  /* 0x0000f000030c7984 */ /* 0x000f620000000800 */
[----:B------:R-:W-:-:S03]  /*1030*/  FFMA R19, R13, UR44, R18 ;  /* 0x0000002c0d137c23 */ /* 0x000fc60008000012 */
[----:B------:R-:W5:Y:S01]  /*1040*/  LDS R13, [R3+0xfc] ;  /* 0x0000fc00030d7984 */ /* 0x000f620000000800 */
[----:B------:R-:W-:-:S03]  /*1050*/  FFMA R19, R8, UR45, R19 ;  /* 0x0000002d08137c23 */ /* 0x000fc60008000013 */
[----:B------:R-:W5:Y:S01]  /*1060*/  LDS R8, [R3+0x108] ;  /* 0x0001080003087984 */ /* 0x000f620000000800 */
[----:B------:R-:W-:-:S03]  /*1070*/  FFMA R18, R6, UR46, R19 ;  /* 0x0000002e06127c23 */ /* 0x000fc60008000013 */
[----:B------:R-:W5:Y:S01]  /*1080*/  LDS R6, [R3+0x114] ;  /* 0x0001140003067984 */ /* 0x000f620000000800 */
[----:B------:R-:W-:-:S03]  /*1090*/  FFMA R19, R5, UR47, R18 ;  /* 0x0000002f05137c23 */ /* 0x000fc60008000012 */
[----:B------:R-:W5:Y:S01]  /*10a0*/  LDS R5, [R3+0x120] ;  /* 0x0001200003057984 */ /* 0x000f620000000800 */
[----:B-1----:R-:W-:-:S03]  /*10b0*/  FFMA R18, R0, UR48, R19 ;  /* 0x0000003000127c23 */ /* 0x002fc60008000013 */
[----:B------:R-:W1:Y:S01]  /*10c0*/  LDS R0, [R3+0x12c] ;  /* 0x00012c0003007984 */ /* 0x000e620000000800 */
        /* <DEDUP_REMOVED lines=33> */
[----:B------:R-:W-:Y:S01]  /*12e0*/  LDS R8, [R3+0x378] ;  /* 0x0003780003087984 */ /* 0x000fe20000000800 */
[----:B------:R-:W-:-:S04]  /*12f0*/  FFMA R6, R6, UR66, R19 ;  /* 0x0000004206067c23 */ /* 0x000fc80008000013 */
[----:B------:R-:W-:Y:S02]  /*1300*/  FFMA R19, R5, UR67, R6 ;  /* 0x0000004305137c23 */ /* 0x000fe40008000006 */
[----:B------:R-:W5:Y:S02]  /*1310*/  LDS R5, [R3+0x360] ;  /* 0x0003600003057984 */ /* 0x000f640000000800 */
[----:B-1----:R-:W-:Y:S02]  /*1320*/  FFMA R0, R0, UR68, R19 ;  /* 0x0000004400007c23 */ /* 0x002fe40008000013 */
[----:B------:R-:W1:Y:S02]  /*1330*/  LDS R6, [R3+0x36c] ;  /* 0x00036c0003067984 */ /* 0x000e640000000800 */
[----:B---3--:R-:W-:Y:S02]  /*1340*/  FFMA R0, R7, UR69, R0 ;  /* 0x0000004507007c23 */ /* 0x008fe40008000000 */
[----:B------:R-:W-:Y:S02]  /*1350*/  LDS R19, [R3+0x480] ;  /* 0x0004800003137984 */ /* 0x000fe40000000800 */
[----:B0-----:R-:W-:-:S02]  /*1360*/  FFMA R9, R9, UR70, R0 ;  /* 0x0000004609097c23 */ /* 0x001fc40008000000 */
[----:B------:R-:W-:Y:S02]  /*1370*/  LDS R7, [R3+0x390] ;  /* 0x0003900003077984 */ /* 0x000fe40000000800 */
[----:B--2---:R-:W-:Y:S02]  /*1380*/  FFMA R10, R10, UR71, R9 ;  /* 0x000000470a0a7c23 */ /* 0x004fe40008000009 */
[----:B------:R-:W0:Y:S02]  /*1390*/  LDS R0, [R3+0x384] ;  /* 0x0003840003007984 */ /* 0x000e240000000800 */
[----:B----4-:R-:W-:Y:S02]  /*13a0*/  FFMA R11, R11, UR72, R10 ;  /* 0x000000480b0b7c23 */ /* 0x010fe4000800000a */
[----:B------:R-:W2:Y:S02]  /*13b0*/  LDS R9, [R3+0x450] ;  /* 0x0004500003097984 */ /* 0x000ea40000000800 */
[----:B-----5:R-:W-:-:S02]  /*13c0*/  FFMA R12, R12, UR73, R11 ;  /* 0x000000490c0c7c23 */ /* 0x020fc4000800000b */
[----:B------:R-:W3:Y:S02]  /*13d0*/  LDS R11, [R3+0x45c] ;  /* 0x00045c00030b7984 */ /* 0x000ee40000000800 */
[----:B------:R-:W-:Y:S02]  /*13e0*/  FFMA R12, R13, UR74, R12 ;  /* 0x0000004a0d0c7c23 */ /* 0x000fe4000800000c */
[----:B------:R-:W4:Y:S02]  /*13f0*/  LDS R13, [R3+0x468] ;  /* 0x00046800030d7984 */ /* 0x000f240000000800 */
[----:B------:R-:W-:Y:S01]  /*1400*/  FFMA R5, R5, UR75, R12 ;  /* 0x0000004b05057c23 */ /* 0x000fe2000800000c */
[----:B------:R-:W2:Y:S03]  /*1410*/  LDCU.128 UR72, c[0x3][0x120] ;  /* 0x00c02400ff4877ac */ /* 0x000ea60008000c00 */
[----:B-1----:R-:W-:Y:S01]  /*1420*/  FFMA R5, R6, UR8, R5 ;  /* 0x0000000806057c23 */ /* 0x002fe20008000005 */
[----:B------:R-:W-:-:S03]  /*1430*/  IADD3 R6, P0, PT, R2, UR6, RZ ;  /* 0x0000000602067c10 */ /* 0x000fc6000ff1e0ff */
[----:B------:R-:W-:-:S04]  /*1440*/  FFMA R5, R8, UR9, R5 ;  /* 0x0000000908057c23 */ /* 0x000fc80008000005 */
[----:B0-----:R-:W-:Y:S02]  /*1450*/  FFMA R0, R0, UR10, R5 ;  /* 0x0000000a00007c23 */ /* 0x001fe40008000005 */
[----:B------:R-:W0:Y:S02]  /*1460*/  LDS R5, [R3+0x474] ;  /* 0x0004740003057984 */ /* 0x000e240000000800 */
[----:B------:R-:W-:Y:S01]  /*1470*/  FFMA R0, R7, UR11, R0 ;  /* 0x0000000b07007c23 */ /* 0x000fe20008000000 */
[----:B------:R-:W1:Y:S01]  /*1480*/  LDCU.128 UR8, c[0x3][0x130] ;  /* 0x00c02600ff0877ac */ /* 0x000e620008000c00 */
[----:B------:R-:W5:Y:S02]  /*1490*/  LDS R7, [R3+0x4a4] ;  /* 0x0004a40003077984 */ /* 0x000f640000000800 */
[----:B--2---:R-:W-:Y:S02]  /*14a0*/  FFMA R0, R9, UR72, R0 ;  /* 0x0000004809007c23 */ /* 0x004fe40008000000 */
[----:B------:R2:W5:Y:S02]  /*14b0*/  LDS R9, [R3+0x4b0] ;  /* 0x0004b00003097984 */ /* 0x0005640000000800 */
[----:B---3--:R-:W-:-:S04]  /*14c0*/  FFMA R0, R11, UR73, R0 ;  /* 0x000000490b007c23 */ /* 0x008fc80008000000 */
[----:B----4-:R-:W-:Y:S01]  /*14d0*/  FFMA R0, R13, UR74, R0 ;  /* 0x0000004a0d007c23 */ /* 0x010fe20008000000 */
[----:B--2---:R-:W-:-:S03]  /*14e0*/  IADD3 R3, PT, PT, R3, 0x4, RZ ;  /* 0x0000000403037810 */ /* 0x004fc60007ffe0ff */
[----:B0-----:R-:W-:-:S04]  /*14f0*/  FFMA R0, R5, UR75, R0 ;  /* 0x0000004b05007c23 */ /* 0x001fc80008000000 */
[----:B-1----:R-:W-:-:S04]  /*1500*/  FFMA R0, R19, UR8, R0 ;  /* 0x0000000813007c23 */ /* 0x002fc80008000000 */
[----:B------:R-:W-:-:S04]  /*1510*/  FFMA R0, R21, UR9, R0 ;  /* 0x0000000915007c23 */ /* 0x000fc80008000000 */
[----:B------:R-:W-:-:S04]  /*1520*/  FFMA R0, R23, UR10, R0 ;  /* 0x0000000a17007c23 */ /* 0x000fc80008000000 */
[----:B-----5:R-:W-:Y:S01]  /*1530*/  FFMA R0, R7, UR11, R0 ;  /* 0x0000000b07007c23 */ /* 0x020fe20008000000 */
[----:B------:R-:W-:Y:S02]  /*1540*/  LEA.HI.X.SX32 R7, R2, UR7, 0x1, P0 ;  /* 0x0000000702077c11 */ /* 0x000fe400080f0eff */
[----:B------:R-:W-:Y:S01]  /*1550*/  ISETP.NE.AND P0, PT, R4, 0x1, PT ;  /* 0x000000010400780c */ /* 0x000fe20003f05270 */
[----:B------:R-:W-:Y:S01]  /*1560*/  FFMA R0, R9, UR76, R0 ;  /* 0x0000004c09007c23 */ /* 0x000fe20008000000 */
[----:B------:R-:W-:-:S04]  /*1570*/  IADD3 R2, PT, PT, R2, 0x1, RZ ;  /* 0x0000000102027810 */ /* 0x000fc80007ffe0ff */
[----:B------:R-:W-:-:S04]  /*1580*/  FMNMX R0, RZ, R0, !PT ;  /* 0x00000000ff007209 */ /* 0x000fc80007800000 */
[----:B------:R-:W-:-:S04]  /*1590*/  FMNMX R0, R0, 255, PT ;  /* 0x437f000000007809 */ /* 0x000fc80003800000 */
[----:B------:R-:W0:Y:S02]  /*15a0*/  F2I.U32.TRUNC.NTZ R5, R0 ;  /* 0x0000000000057305 */ /* 0x000e24000020f000 */
[----:B0-----:R1:W-:Y:S01]  /*15b0*/  STG.E.U8 desc[UR4][R6.64], R5 ;  /* 0x0000000506007986 */ /* 0x0013e2000c101104 */
[----:B------:R-:W-:Y:S05]  /*15c0*/  @P0 BRA `(.L_x_13) ;  /* 0xfffffff4002c0947 */ /* 0x000fea000383ffff */
[----:B------:R-:W-:Y:S05]  /*15d0*/  EXIT ;  /* 0x000000000000794d */ /* 0x000fea0003800000 */
.L_x_14:
        /* <DEDUP_REMOVED lines=10> */
.L_x_19:


//--------------------- .text._Z13blurGPU_NaivePhS_iii --------------------------
	.section	.text._Z13blurGPU_NaivePhS_iii,"ax",@progbits
	.align	128
        .global         _Z13blurGPU_NaivePhS_iii
        .type           _Z13blurGPU_NaivePhS_iii,@function
        .size           _Z13blurGPU_NaivePhS_iii,(.L_x_20 - _Z13blurGPU_NaivePhS_iii)
        .other          _Z13blurGPU_NaivePhS_iii,@"STO_CUDA_ENTRY STV_DEFAULT"
_Z13blurGPU_NaivePhS_iii:
.text._Z13blurGPU_NaivePhS_iii:
[----:B------:R-:W-:Y:S01]  /*0000*/  LDC R1, c[0x0][0x37c] ;  /* 0x0000df00ff017b82 */ /* 0x000fe20000000800 */
[----:B------:R-:W0:Y:S07]  /*0010*/  S2R R3, SR_TID.Y ;  /* 0x0000000000037919 */ /* 0x000e2e0000002200 */
[----:B------:R-:W1:Y:S01]  /*0020*/  LDC R29, c[0x0][0x360] ;  /* 0x0000d800ff1d7b82 */ /* 0x000e620000000800 */
[----:B------:R-:W1:Y:S07]  /*0030*/  S2R R4, SR_TID.X ;  /* 0x0000000000047919 */ /* 0x000e6e0000002100 */
[----:B------:R-:W0:Y:S08]  /*0040*/  S2UR UR5, SR_CTAID.Y ;  /* 0x00000000000579c3 */ /* 0x000e300000002600 */
[----:B------:R-:W0:Y:S08]  /*0050*/  LDC R2, c[0x0][0x364] ;  /* 0x0000d900ff027b82 */ /* 0x000e300000000800 */
[----:B------:R-:W1:Y:S08]  /*0060*/  S2UR UR4, SR_CTAID.X ;  /* 0x00000000000479c3 */ /* 0x000e700000002500 */
[----:B------:R-:W2:Y:S08]  /*0070*/  LDC.64 R20, c[0x0][0x390] ;  /* 0x0000e400ff147b82 */ /* 0x000eb00000000a00 */
[----:B------:R-:W3:Y:S01]  /*0080*/  LDC R0, c[0x0][0x398] ;  /* 0x0000e600ff007b82 */ /* 0x000ee20000000800 */
[----:B0-----:R-:W-:-:S02]  /*0090*/  IMAD R2, R2, UR5, R3 ;  /* 0x0000000502027c24 */ /* 0x001fc4000f8e0203 */
[----:B-1----:R-:W-:-:S03]  /*00a0*/  IMAD R29, R29, UR4, R4 ;  /* 0x000000041d1d7c24 */ /* 0x002fc6000f8e0204 */
[----:B--2---:R-:W-:-:S04]  /*00b0*/  ISETP.GE.AND P0, PT, R2, R21, PT ;  /* 0x000000150200720c */ /* 0x004fc80003f06270 */
[----:B------:R-:W-:-:S04]  /*00c0*/  ISETP.GE.OR P0, PT, R29, R20, P0 ;  /* 0x000000141d00720c */ /* 0x000fc80000706670 */
[----:B---3--:R-:W-:-:S13]  /*00d0*/  ISETP.LT.OR P0, PT, R0, 0x1, P0 ;  /* 0x000000010000780c */ /* 0x008fda0000701670 */
[----:B------:R-:W-:Y:S05]  /*00e0*/  @P0 EXIT ;  /* 0x000000000000094d */ /* 0x000fea0003800000 */
[----:B------:R-:W0:Y:S01]  /*00f0*/  LDCU.128 UR8, c[0x3][URZ] ;  /* 0x00c00000ff0877ac */ /* 0x000e220008000c00 */
[----:B------:R-:W-:Y:S01]  /*0100*/  VIADD R19, R20, 0xffffffff ;  /* 0xffffffff14137836 */ /* 0x000fe20000000000 */
[----:B------:R-:W-:Y:S01]  /*0110*/  VIMNMX R12, PT, PT, R29, 0x4, !PT ;  /* 0x000000041d0c7848 */ /* 0x000fe20007fe0100 */
[----:B------:R-:W-:Y:S01]  /*0120*/  VIADD R21, R21, 0xffffffff ;  /* 0xffffffff15157836 */ /* 0x000fe20000000000 */
[C---:B------:R-:W-:Y:S01]  /*0130*/  VIMNMX R14, PT, PT, R29.reuse, 0x3, !PT ;  /* 0x000000031d0e7848 */ /* 0x040fe20007fe0100 */
[----:B------:R-:W1:Y:S01]  /*0140*/  LDCU.64 UR6, c[0x0][0x358] ;  /* 0x00006b00ff0677ac */ /* 0x000e620008000a00 */
[C---:B------:R-:W-:Y:S02]  /*0150*/  VIMNMX R16, PT, PT, R29.reuse, 0x2, !PT ;  /* 0x000000021d107848 */ /* 0x040fe40007fe0100 */
[----:B------:R-:W-:Y:S01]  /*0160*/  VIMNMX R18, PT, PT, R29, 0x1, !PT ;  /* 0x000000011d127848 */ /* 0x000fe20007fe0100 */
[----:B------:R-:W2:Y:S01]  /*0170*/  LDCU UR5, c[0x3][0x140] ;  /* 0x00c02800ff0577ac */ /* 0x000ea20008000800 */
[----:B------:R-:W-:-:S02]  /*0180*/  VIMNMX R22, PT, PT, RZ, R29, !PT ;  /* 0x0000001dff167248 */ /* 0x000fc40007fe0100 */
[C---:B------:R-:W-:Y:S01]  /*0190*/  VIMNMX R24, PT, PT, R29.reuse, -0x1, !PT ;  /* 0xffffffff1d187848 */ /* 0x040fe20007fe0100 */
[----:B------:R-:W3:Y:S01]  /*01a0*/  LDCU.128 UR72, c[0x3][0x10] ;  /* 0x00c00200ff4877ac */ /* 0x000ee20008000c00 */
[C---:B------:R-:W-:Y:S02]  /*01b0*/  VIMNMX R26, PT, PT, R29.reuse, -0x2, !PT ;  /* 0xfffffffe1d1a7848 */ /* 0x040fe40007fe0100 */
[C---:B------:R-:W-:Y:S01]  /*01c0*/  VIMNMX R28, PT, PT, R29.reuse, -0x3, !PT ;  /* 0xfffffffd1d1c7848 */ /* 0x040fe20007fe0100 */
[----:B------:R-:W4:Y:S01]  /*01d0*/  LDCU.128 UR12, c[0x3][0x20] ;  /* 0x00c00400ff0c77ac */ /* 0x000f220008000c00 */
[----:B------:R-:W-:Y:S01]  /*01e0*/  VIMNMX R30, PT, PT, R29, -0x4, !PT ;  /* 0xfffffffc1d1e7848 */ /* 0x000fe20007fe0100 */
[----:B0-----:R-:W-:Y:S01]  /*01f0*/  IMAD.U32 R4, RZ, RZ, UR8 ;  /* 0x00000008ff047e24 */ /* 0x001fe2000f8e00ff */
[--C-:B------:R-:W-:Y:S01]  /*0200*/  VIADDMNMX R3, R12, 0xfffffffc, R19.reuse, PT ;  /* 0xfffffffc0c037846 */ /* 0x100fe20003800113 */
[----:B------:R-:W-:Y:S01]  /*0210*/  IMAD.U32 R6, RZ, RZ, UR9 ;  /* 0x00000009ff067e24 */ /* 0x000fe2000f8e00ff */
[--C-:B------:R-:W-:Y:S01]  /*0220*/  VIADDMNMX R5, R14, 0xfffffffd, R19.reuse, PT ;  /* 0xfffffffd0e057846 */ /* 0x100fe20003800113 */
[----:B------:R-:W-:Y:S01]  /*0230*/  IMAD.U32 R8, RZ, RZ, UR10 ;  /* 0x0000000aff087e24 */ /* 0x000fe2000f8e00ff */
[--C-:B------:R-:W-:Y:S01]  /*0240*/  VIADDMNMX R7, R16, 0xfffffffe, R19.reuse, PT ;  /* 0xfffffffe10077846 */ /* 0x100fe20003800113 */
[----:B------:R-:W-:Y:S01]  /*0250*/  IMAD.U32 R10, RZ, RZ, UR11 ;  /* 0x0000000bff0a7e24 */ /* 0x000fe2000f8e00ff */
[----:B------:R-:W-:Y:S01]  /*0260*/  VIADDMNMX R9, R18, 0xffffffff, R19, PT ;  /* 0xffffffff12097846 */ /* 0x000fe20003800113 */
[----:B------:R-:W-:Y:S01]  /*0270*/  IMAD R29, R2, R20, R29 ;  /* 0x00000014021d7224 */ /* 0x000fe200078e021d */
[----:B------:R-:W-:Y:S01]  /*0280*/  VIMNMX R11, PT, PT, R19, R22, PT ;  /* 0x00000016130b7248 */ /* 0x000fe20003fe0100 */
[----:B------:R-:W0:Y:S01]  /*0290*/  LDCU.128 UR16, c[0x3][0x30] ;  /* 0x00c00600ff1077ac */ /* 0x000e220008000c00 */
[----:B------:R-:W-:-:S02]  /*02a0*/  VIADDMNMX R13, R24, 0x1, R19, PT ;  /* 0x00000001180d7846 */ /* 0x000fc40003800113 */
[--C-:B------:R-:W-:Y:S01]  /*02b0*/  VIADDMNMX R15, R26, 0x2, R19.reuse, PT ;  /* 0x000000021a0f7846 */ /* 0x100fe20003800113 */
[----:B------:R-:W0:Y:S01]  /*02c0*/  LDCU.128 UR20, c[0x3][0x40] ;  /* 0x00c00800ff1477ac */ /* 0x000e220008000c00 */
[--C-:B------:R-:W-:Y:S02]  /*02d0*/  VIADDMNMX R17, R28, 0x3, R19.reuse, PT ;  /* 0x000000031c117846 */ /* 0x100fe40003800113 */
[----:B------:R-:W-:Y:S01]  /*02e0*/  VIADDMNMX R19, R30, 0x4, R19, PT ;  /* 0x000000041e137846 */ /* 0x000fe20003800113 */
[----:B------:R-:W0:Y:S01]  /*02f0*/  LDCU.128 UR24, c[0x3][0x50] ;  /* 0x00c00a00ff1877ac */ /* 0x000e220008000c00 */
        /* <DEDUP_REMOVED lines=10> */
[----:B-1234-:R-:W-:-:S05]  /*03a0*/  UMOV UR4, URZ ;  /* 0x000000ff00047c82 */ /* 0x01efca0008000000 */
.L_x_15:
[----:B------:R-:W-:Y:S01]  /*03b0*/  VIADDMNMX R12, R2, 0xfffffffc, RZ, !PT ;  /* 0xfffffffc020c7846 */ /* 0x000fe200078001ff */
[----:B-1----:R-:W1:Y:S01]  /*03c0*/  LDCU.128 UR68, c[0x3][0x110] ;  /* 0x00c02200ff4477ac */ /* 0x002e620008000c00 */
[----:B------:R-:W-:Y:S02]  /*03d0*/  R2UR UR11, R4 ;  /* 0x00000000040b72ca */ /* 0x000fe400000e0000 */
[----:B------:R-:W-:Y:S02]  /*03e0*/  VIMNMX R12, PT, PT, R21, R12, PT ;  /* 0x0000000c150c7248 */ /* 0x000fe40003fe0100 */
[----:B------:R-:W-:Y:S02]  /*03f0*/  R2UR UR10, R6 ;  /* 0x00000000060a72ca */ /* 0x000fe400000e0000 */
[----:B------:R-:W-:Y:S01]  /*0400*/  R2UR UR9, R8 ;  /* 0x00000000080972ca */ /* 0x000fe200000e0000 */
[-C--:B------:R-:W-:Y:S01]  /*0410*/  IMAD R23, R12, R20.reuse, R3 ;  /* 0x000000140c177224 */ /* 0x080fe200078e0203 */
[----:B------:R-:W-:Y:S01]  /*0420*/  R2UR UR8, R10 ;  /* 0x000000000a0872ca */ /* 0x000fe200000e0000 */
[----:B------:R-:W-:-:S02]  /*0430*/  IMAD R25, R12, R20, R5 ;  /* 0x000000140c197224 */ /* 0x000fc400078e0205 */
[-C--:B------:R-:W-:Y:S02]  /*0440*/  IMAD R23, R23, R0.reuse, UR4 ;  /* 0x0000000417177e24 */ /* 0x080fe4000f8e0200 */
[----:B------:R-:W-:-:S03]  /*0450*/  IMAD R25, R25, R0, UR4 ;  /* 0x0000000419197e24 */ /* 0x000fc6000f8e0200 */
[----:B0-----:R-:W-:Y:S02]  /*0460*/  IADD3 R30, P0, PT, R23, UR64, RZ ;  /* 0x00000040171e7c10 */ /* 0x001fe4000ff1e0ff */
[----:B------:R-:W-:Y:S02]  /*0470*/  IADD3 R22, P1, PT, R25, UR64, RZ ;  /* 0x0000004019167c10 */ /* 0x000fe4000ff3e0ff */
[----:B------:R-:W-:Y:S02]  /*0480*/  LEA.HI.X.SX32 R31, R23, UR65, 0x1, P0 ;  /* 0x00000041171f7c11 */ /* 0x000fe400080f0eff */
[----:B------:R-:W-:Y:S01]  /*0490*/  LEA.HI.X.SX32 R23, R25, UR65, 0x1, P1 ;  /* 0x0000004119177c11 */ /* 0x000fe200088f0eff */
[----:B------:R-:W-:Y:S02]  /*04a0*/  IMAD R25, R12, R20, R7 ;  /* 0x000000140c197224 */ /* 0x000fe400078e0207 */
[----:B------:R-:W2:Y:S02]  /*04b0*/  LDG.E.U8 R35, desc[UR6][R30.64] ;  /* 0x000000061e237981 */ /* 0x000ea4000c1e1100 */
[----:B------:R-:W-:-:S02]  /*04c0*/  IMAD R25, R25, R0, UR4 ;  /* 0x0000000419197e24 */ /* 0x000fc4000f8e0200 */
[----:B------:R0:W3:Y:S03]  /*04d0*/  LDG.E.U8 R28, desc[UR6][R22.64] ;  /* 0x00000006161c7981 */ /* 0x0000e6000c1e1100 */
[----:B------:R-:W-:-:S04]  /*04e0*/  IADD3 R26, P0, PT, R25, UR64, RZ ;  /* 0x00000040191a7c10 */ /* 0x000fc8000ff1e0ff */
[----:B------:R-:W-:Y:S01]  /*04f0*/  LEA.HI.X.SX32 R27, R25, UR65, 0x1, P0 ;  /* 0x00000041191b7c11 */ /* 0x000fe200080f0eff */
[CC--:B------:R-:W-:Y:S02]  /*0500*/  IMAD R25, R12.reuse, R20.reuse, R9 ;  /* 0x000000140c197224 */ /* 0x0c0fe400078e0209 */
[----:B0-----:R-:W-:Y:S02]  /*0510*/  IMAD R23, R12, R20, R11 ;  /* 0x000000140c177224 */ /* 0x001fe400078e020b */
[-C--:B------:R-:W-:Y:S01]  /*0520*/  IMAD R25, R25, R0.reuse, UR4 ;  /* 0x0000000419197e24 */ /* 0x080fe2000f8e0200 */
[----:B------:R0:W4:Y:S01]  /*0530*/  LDG.E.U8 R34, desc[UR6][R26.64] ;  /* 0x000000061a227981 */ /* 0x000122000c1e1100 */
[----:B------:R-:W-:-:S03]  /*0540*/  IMAD R23, R23, R0, UR4 ;  /* 0x0000000417177e24 */ /* 0x000fc6000f8e0200 */
[----:B------:R-:W-:-:S04]  /*0550*/  IADD3 R24, P0, PT, R25, UR64, RZ ;  /* 0x0000004019187c10 */ /* 0x000fc8000ff1e0ff */
[----:B------:R-:W-:Y:S02]  /*0560*/  LEA.HI.X.SX32 R25, R25, UR65, 0x1, P0 ;  /* 0x0000004119197c11 */ /* 0x000fe400080f0eff */
[----:B------:R-:W-:-:S03]  /*0570*/  IADD3 R22, P0, PT, R23, UR64, RZ ;  /* 0x0000004017167c10 */ /* 0x000fc6000ff1e0ff */
[----:B------:R5:W4:Y:S01]  /*0580*/  LDG.E.U8 R33, desc[UR6][R24.64] ;  /* 0x0000000618217981 */ /* 0x000b22000c1e1100 */
[----:B------:R-:W-:-:S05]  /*0590*/  LEA.HI.X.SX32 R23, R23, UR65, 0x1, P0 ;  /* 0x0000004117177c11 */ /* 0x000fca00080f0eff */
[----:B------:R1:W4:Y:S01]  /*05a0*/  LDG.E.U8 R32, desc[UR6][R22.64] ;  /* 0x0000000616207981 */ /* 0x000322000c1e1100 */
[CC--:B0-----:R-:W-:Y:S02]  /*05b0*/  IMAD R27, R12.reuse, R20.reuse, R13 ;  /* 0x000000140c1b7224 */ /* 0x0c1fe400078e020d */
[----:B-----5:R-:W-:Y:S02]  /*05c0*/  IMAD R25, R12, R20, R15 ;  /* 0x000000140c197224 */ /* 0x020fe400078e020f */
[-C--:B------:R-:W-:Y:S02]  /*05d0*/  IMAD R27, R27, R0.reuse, UR4 ;  /* 0x000000041b1b7e24 */ /* 0x080fe4000f8e0200 */
[----:B------:R-:W-:-:S03]  /*05e0*/  IMAD R25, R25, R0, UR4 ;  /* 0x0000000419197e24 */ /* 0x000fc6000f8e0200 */
[----:B------:R-:W-:Y:S01]  /*05f0*/  IADD3 R30, P0, PT, R27, UR64, RZ ;  /* 0x000000401b1e7c10 */ /* 0x000fe2000ff1e0ff */
[----:B-1----:R-:W-:-:S03]  /*0600*/  IMAD R23, R12, R20, R17 ;  /* 0x000000140c177224 */ /* 0x002fc600078e0211 */
[----:B------:R-:W-:Y:S02]  /*0610*/  LEA.HI.X.SX32 R31, R27, UR65, 0x1, P0 ;  /* 0x000000411b1f7c11 */ /* 0x000fe400080f0eff */
[----:B------:R-:W-:Y:S01]  /*0620*/  IADD3 R24, P0, PT, R25, UR64, RZ ;  /* 0x0000004019187c10 */ /* 0x000fe2000ff1e0ff */
[----:B------:R-:W-:Y:S02]  /*0630*/  IMAD R23, R23, R0, UR4 ;  /* 0x0000000417177e24 */ /* 0x000fe4000f8e0200 */
[----:B------:R0:W5:Y:S01]  /*0640*/  LDG.E.U8 R27, desc[UR6][R30.64] ;  /* 0x000000061e1b7981 */ /* 0x000162000c1e1100 */
[----:B------:R-:W-:Y:S02]  /*0650*/  LEA.HI.X.SX32 R25, R25, UR65, 0x1, P0 ;  /* 0x0000004119197c11 */ /* 0x000fe400080f0eff */
[----:B------:R-:W-:-:S03]  /*0660*/  IADD3 R22, P0, PT, R23, UR64, RZ ;  /* 0x0000004017167c10 */ /* 0x000fc6000ff1e0ff */
[----:B------:R1:W5:Y:S01]  /*0670*/  LDG.E.U8 R26, desc[UR6][R24.64] ;  /* 0x00000006181a7981 */ /* 0x000362000c1e1100 */
[----:B------:R-:W-:-:S05]  /*0680*/  LEA.HI.X.SX32 R23, R23, UR65, 0x1, P0 ;  /* 0x0000004117177c11 */ /* 0x000fca00080f0eff */
[----:B------:R1:W5:Y:S01]  /*0690*/  LDG.E.U8 R18, desc[UR6][R22.64] ;  /* 0x0000000616127981 */ /* 0x000362000c1e1100 */
[----:B0-----:R-:W-:Y:S01]  /*06a0*/  IMAD R31, R12, R20, R19 ;  /* 0x000000140c1f7224 */ /* 0x001fe200078e0213 */
[----:B------:R-:W-:-:S03]  /*06b0*/  VIADDMNMX R12, R2, 0xfffffffd, RZ, !PT ;  /* 0xfffffffd020c7846 */ /* 0x000fc600078001ff */
[----:B------:R-:W-:Y:S01]  /*06c0*/  IMAD R31, R31, R0, UR4 ;  /* 0x000000041f1f7e24 */ /* 0x000fe2000f8e0200 */
[----:B------:R-:W-:-:S04]  /*06d0*/  VIMNMX R12, PT, PT, R21, R12, PT ;  /* 0x0000000c150c7248 */ /* 0x000fc80003fe0100 */
[----:B------:R-:W-:Y:S01]  /*06e0*/  IADD3 R30, P0, PT, R31, UR64, RZ ;  /* 0x000000401f1e7c10 */ /* 0x000fe2000ff1e0ff */
[----:B-1----:R-:W-:-:S03]  /*06f0*/  IMAD R25, R12, R20, R3 ;  /* 0x000000140c197224 */ /* 0x002fc600078e0203 */
[----:B------:R-:W-:Y:S01]  /*0700*/  LEA.HI.X.SX32 R31, R31, UR65, 0x1, P0 ;  /* 0x000000411f1f7c11 */ /* 0x000fe200080f0eff */
[----:B------:R-:W-:-:S04]  /*0710*/  IMAD R25, R25, R0, UR4 ;  /* 0x0000000419197e24 */ /* 0x000fc8000f8e0200 */
[----:B------:R0:W5:Y:S01]  /*0720*/  LDG.E.U8 R14, desc[UR6][R30.64] ;  /* 0x000000061e0e7981 */ /* 0x000162000c1e1100 */
[----:B------:R-:W-:Y:S01]  /*0730*/  IMAD R23, R12, R20, R5 ;  /* 0x000000140c177224 */ /* 0x000fe200078e0205 */
[----:B------:R-:W-:-:S03]  /*0740*/  IADD3 R24, P0, PT, R25, UR64, RZ ;  /* 0x0000004019187c10 */ /* 0x000fc6000ff1e0ff */
[----:B------:R-:W-:Y:S01]  /*0750*/  IMAD R23, R23, R0, UR4 ;  /* 0x0000000417177e24 */ /* 0x000fe2000f8e0200 */
[----:B------:R-:W-:Y:S01]  /*0760*/  LEA.HI.X.SX32 R25, R25, UR65, 0x1, P0 ;  /* 0x0000004119197c11 */ /* 0x000fe200080f0eff */
[----:B0-----:R-:W-:-:S03]  /*0770*/  IMAD R31, R12, R20, R7 ;  /* 0x000000140c1f7224 */ /* 0x001fc600078e0207 */
[----:B------:R-:W-:Y:S01]  /*0780*/  IADD3 R22, P0, PT, R23, UR64, RZ ;  /* 0x0000004017167c10 */ /* 0x000fe2000ff1e0ff */
[----:B------:R0:W5:Y:S01]  /*0790*/  LDG.E.U8 R16, desc[UR6][R24.64] ;  /* 0x0000000618107981 */ /* 0x000162000c1e1100 */
[----:B------:R-:W-:Y:S02]  /*07a0*/  IMAD R31, R31, R0, UR4 ;  /* 0x000000041f1f7e24 */ /* 0x000fe4000f8e0200 */
[----:B------:R-:W-:-:S03]  /*07b0*/  LEA.HI.X.SX32 R23, R23, UR65, 0x1, P0 ;  /* 0x0000004117177c11 */ /* 0x000fc600080f0eff */
[----:B0-----:R-:W-:-:S04]  /*07c0*/  IADD3 R24, P0, PT, R31, UR64, RZ ;  /* 0x000000401f187c10 */ /* 0x001fc8000ff1e0ff */
[----:B------:R-:W-:Y:S01]  /*07d0*/  LEA.HI.X.SX32 R25, R31, UR65, 0x1, P0 ;  /* 0x000000411f197c11 */ /* 0x000fe200080f0eff */
[----:B------:R-:W-:-:S04]  /*07e0*/  IMAD R31, R12, R20, R9 ;  /* 0x000000140c1f7224 */ /* 0x000fc800078e0209 */
[----:B------:R-:W-:Y:S01]  /*07f0*/  IMAD R31, R31, R0, UR4 ;  /* 0x000000041f1f7e24 */ /* 0x000fe2000f8e0200 */
[----:B------:R0:W5:Y:S02]  /*0800*/  LDG.E.U8 R30, desc[UR6][R24.64] ;  /* 0x00000006181e7981 */ /* 0x000164000c1e1100 */
[----:B0-----:R-:W-:-:S04]  /*0810*/  IMAD R25, R12, R20, R13 ;  /* 0x000000140c197224 */ /* 0x001fc800078e020d */
[----:B------:R-:W-:Y:S01]  /*0820*/  IMAD R25, R25, R0, UR4 ;  /* 0x0000000419197e24 */ /* 0x000fe2000f8e0200 */
[----:B--2---:R-:W-:Y:S02]  /*0830*/  I2FP.F32.U32 R35, R35 ;  /* 0x0000002300237245 */ /* 0x004fe40000201000 */
[----:B---3--:R-:W-:-:S03]  /*0840*/  I2FP.F32.U32 R28, R28 ;  /* 0x0000001c001c7245 */ /* 0x008fc60000201000 */
[----:B------:R-:W-:-:S04]  /*0850*/  FFMA R35, R35, UR11, RZ ;  /* 0x0000000b23237c23 */ /* 0x000fc800080000ff */
[----:B------:R-:W-:Y:S02]  /*0860*/  FFMA R35, R28, UR10, R35 ;  /* 0x0000000a1c237c23 */ /* 0x000fe40008000023 */
[----:B------:R0:W2:Y:S01]  /*0870*/  LDG.E.U8 R28, desc[UR6][R22.64] ;  /* 0x00000006161c7981 */ /* 0x0000a2000c1e1100 */
[----:B----4-:R-:W-:-:S05]  /*0880*/  I2FP.F32.U32 R34, R34 ;  /* 0x0000002200227245 */ /* 0x010fca0000201000 */
[----:B------:R-:W-:Y:S01]  /*0890*/  FFMA R34, R34, UR9, R35 ;  /* 0x0000000922227c23 */ /* 0x000fe20008000023 */
[----:B------:R-:W-:Y:S01]  /*08a0*/  IMAD R35, R12, R20, R11 ;  /* 0x000000140c237224 */ /* 0x000fe200078e020b */
[----:B0-----:R-:W-:Y:S02]  /*08b0*/  IADD3 R22, P0, PT, R31, UR64, RZ ;  /* 0x000000401f167c10 */ /* 0x001fe4000ff1e0ff */
[----:B------:R-:W-:Y:S01]  /*08c0*/  I2FP.F32.U32 R33, R33 ;  /* 0x0000002100217245 */ /* 0x000fe20000201000 */
[----:B------:R-:W-:-:S04]  /*08d0*/  IMAD R35, R35, R0, UR4 ;  /* 0x0000000423237e24 */ /* 0x000fc8000f8e0200 */
[----:B------:R-:W-:Y:S01]  /*08e0*/  FFMA R33, R33, UR8, R34 ;  /* 0x0000000821217c23 */ /* 0x000fe20008000022 */
[----:B------:R-:W-:Y:S01]  /*08f0*/  I2FP.F32.U32 R32, R32 ;  /* 0x0000002000207245 */ /* 0x000fe20000201000 */
[----:B------:R-:W0:Y:S01]  /*0900*/  LDCU.128 UR8, c[0x3][0xf0] ;  /* 0x00c01e00ff0877ac */ /* 0x000e220008000c00 */
[----:B------:R-:W-:-:S03]  /*0910*/  LEA.HI.X.SX32 R23, R31, UR65, 0x1, P0 ;  /* 0x000000411f177c11 */ /* 0x000fc600080f0eff */
[----:B------:R-:W-:Y:S01]  /*0920*/  FFMA R24, R32, UR72, R33 ;  /* 0x0000004820187c23 */ /* 0x000fe20008000021 */
[C---:B------:R-:W-:Y:S01]  /*0930*/  IADD3 R32, P0, PT, R35.reuse, UR64, RZ ;  /* 0x0000004023207c10 */ /* 0x040fe2000ff1e0ff */
[----:B------:R1:W3:Y:S03]  /*0940*/  LDG.E.U8 R31, desc[UR6][R22.64] ;  /* 0x00000006161f7981 */ /* 0x0002e6000c1e1100 */
[----:B------:R-:W-:-:S05]  /*0950*/  LEA.HI.X.SX32 R33, R35, UR65, 0x1, P0 ;  /* 0x0000004123217c11 */ /* 0x000fca00080f0eff */
[----:B------:R4:W3:Y:S01]  /*0960*/  LDG.E.U8 R32, desc[UR6][R32.64] ;  /* 0x0000000620207981 */ /* 0x0008e2000c1e1100 */
[C---:B-1----:R-:W-:Y:S01]  /*0970*/  IADD3 R22, P0, PT, R25.reuse, UR64, RZ ;  /* 0x0000004019167c10 */ /* 0x042fe2000ff1e0ff */
[----:B------:R-:W-:Y:S01]  /*0980*/  IMAD R35, R12, R20, R15 ;  /* 0x000000140c237224 */ /* 0x000fe200078e020f */
[----:B-----5:R-:W-:Y:S02]  /*0990*/  I2FP.F32.U32 R27, R27 ;  /* 0x0000001b001b7245 */ /* 0x020fe40000201000 */
[----:B------:R-:W-:Y:S01]  /*09a0*/  LEA.HI.X.SX32 R23, R25, UR65, 0x1, P0 ;  /* 0x0000004119177c11 */ /* 0x000fe200080f0eff */
[----:B------:R-:W-:Y:S02]  /*09b0*/  IMAD R35, R35, R0, UR4 ;  /* 0x0000000423237e24 */ /* 0x000fe4000f8e0200 */
[----:B------:R-:W-:Y:S01]  /*09c0*/  FFMA R24, R27, UR73, R24 ;  /* 0x000000491b187c23 */ /* 0x000fe20008000018 */
[----:B------:R-:W-:Y:S01]  /*09d0*/  I2FP.F32.U32 R25, R26 ;  /* 0x0000001a00197245 */ /* 0x000fe20000201000 */
[----:B------:R1:W5:Y:S01]  /*09e0*/  LDG.E.U8 R27, desc[UR6][R22.64] ;  /* 0x00000006161b7981 */ /* 0x000362000c1e1100 */
[----:B------:R-:W-:-:S03]  /*09f0*/  IADD3 R34, P0, PT, R35, UR64, RZ ;  /* 0x0000004023227c10 */ /* 0x000fc6000ff1e0ff */
[----:B------:R-:W-:Y:S01]  /*0a00*/  FFMA R24, R25, UR74, R24 ;  /* 0x0000004a19187c23 */ /* 0x000fe20008000018 */
[----:B------:R-:W-:Y:S01]  /*0a10*/  IMAD R25, R12, R20, R17 ;  /* 0x000000140c197224 */ /* 0x000fe200078e0211 */
[----:B----4-:R-:W-:Y:S02]  /*0a20*/  I2FP.F32.U32 R33, R18 ;  /* 0x0000001200217245 */ /* 0x010fe40000201000 */
[----:B------:R-:W-:Y:S01]  /*0a30*/  LEA.HI.X.SX32 R35, R35, UR65, 0x1, P0 ;  /* 0x0000004123237c11 */ /* 0x000fe200080f0eff */
[----:B------:R-:W-:Y:S02]  /*0a40*/  IMAD R25, R25, R0, UR4 ;  /* 0x0000000419197e24 */ /* 0x000fe4000f8e0200 */
[----:B------:R-:W-:Y:S02]  /*0a50*/  FFMA R33, R33, UR75, R24 ;  /* 0x0000004b21217c23 */ /* 0x000fe40008000018 */
[----:B------:R4:W5:Y:S01]  /*0a60*/  LDG.E.U8 R26, desc[UR6][R34.64] ;  /* 0x00000006221a7981 */ /* 0x000962000c1e1100 */
[----:B------:R-:W-:-:S04]  /*0a70*/  IADD3 R24, P0, PT, R25, UR64, RZ ;  /* 0x0000004019187c10 */ /* 0x000fc8000ff1e0ff */
[----:B------:R-:W-:-:S05]  /*0a80*/  LEA.HI.X.SX32 R25, R25, UR65, 0x1, P0 ;  /* 0x0000004119197c11 */ /* 0x000fca00080f0eff */
[----:B------:R0:W5:Y:S01]  /*0a90*/  LDG.E.U8 R18, desc[UR6][R24.64] ;  /* 0x0000000618127981 */ /* 0x000162000c1e1100 */
[----:B-1----:R-:W-:Y:S01]  /*0aa0*/  IMAD R23, R12, R20, R19 ;  /* 0x000000140c177224 */ /* 0x002fe200078e0213 */
[----:B------:R-:W-:Y:S02]  /*0ab0*/  VIADDMNMX R36, R2, 0xfffffffe, RZ, !PT ;  /* 0xfffffffe02247846 */ /* 0x000fe400078001ff */
[----:B----4-:R-:W-:Y:S01]  /*0ac0*/  I2FP.F32.U32 R34, R14 ;  /* 0x0000000e00227245 */ /* 0x010fe20000201000 */
[----:B------:R-:W-:Y:S01]  /*0ad0*/  IMAD R23, R23, R0, UR4 ;  /* 0x0000000417177e24 */ /* 0x000fe2000f8e0200 */
[----:B------:R-:W-:-:S04]  /*0ae0*/  VIMNMX R14, PT, PT, R21, R36, PT ;  /* 0x00000024150e7248 */ /* 0x000fc80003fe0100 */
[----:B------:R-:W-:Y:S01]  /*0af0*/  IADD3 R22, P0, PT, R23, UR64, RZ ;  /* 0x0000004017167c10 */ /* 0x000fe2000ff1e0ff */
[----:B------:R-:W-:-:S03]  /*0b00*/  IMAD R35, R14, R20, R3 ;  /* 0x000000140e237224 */ /* 0x000fc600078e0203 */
[----:B------:R-:W-:Y:S01]  /*0b10*/  LEA.HI.X.SX32 R23, R23, UR65, 0x1, P0 ;  /* 0x0000004117177c11 */ /* 0x000fe200080f0eff */
[----:B------:R-:W-:-:S04]  /*0b20*/  IMAD R35, R35, R0, UR4 ;  /* 0x0000000423237e24 */ /* 0x000fc8000f8e0200 */
[----:B------:R1:W4:Y:S01]  /*0b30*/  LDG.E.U8 R12, desc[UR6][R22.64] ;  /* 0x00000006160c7981 */ /* 0x000322000c1e1100 */
[----:B0-----:R-:W-:-:S04]  /*0b40*/  IADD3 R24, P0, PT, R35, UR64, RZ ;  /* 0x0000004023187c10 */ /* 0x001fc8000ff1e0ff */
[----:B------:R-:W-:Y:S01]  /*0b50*/  LEA.HI.X.SX32 R25, R35, UR65, 0x1, P0 ;  /* 0x0000004123197c11 */ /* 0x000fe200080f0eff */
[CC--:B-1----:R-:W-:Y:S02]  /*0b60*/  IMAD R23, R14.reuse, R20.reuse, R5 ;  /* 0x000000140e177224 */ /* 0x0c2fe400078e0205 */
[----:B------:R-:W-:Y:S02]  /*0b70*/  IMAD R35, R14, R20, R7 ;  /* 0x000000140e237224 */ /* 0x000fe400078e0207 */
[----:B------:R-:W-:Y:S01]  /*0b80*/  IMAD R23, R23, R0, UR4 ;  /* 0x0000000417177e24 */ /* 0x000fe2000f8e0200 */
[----:B------:R-:W-:Y:S01]  /*0b90*/  I2FP.F32.U32 R16, R16 ;  /* 0x0000001000107245 */ /* 0x000fe20000201000 */
[----:B------:R-:W-:Y:S01]  /*0ba0*/  FFMA R33, R34, UR12, R33 ;  /* 0x0000000c22217c23 */ /* 0x000fe20008000021 */
[----:B------:R-:W-:Y:S02]  /*0bb0*/  IMAD R35, R35, R0, UR4 ;  /* 0x0000000423237e24 */ /* 0x000fe4000f8e0200 */
[----:B------:R-:W-:Y:S01]  /*0bc0*/  IADD3 R22, P0, PT, R23, UR64, RZ ;  /* 0x0000004017167c10 */ /* 0x000fe2000ff1e0ff */
[----:B------:R-:W-:-:S02]  /*0bd0*/  FFMA R33, R16, UR13, R33 ;  /* 0x0000000d10217c23 */ /* 0x000fc40008000021 */
[----:B------:R0:W4:Y:S01]  /*0be0*/  LDG.E.U8 R16, desc[UR6][R24.64] ;  /* 0x0000000618107981 */ /* 0x000122000c1e1100 */
[----:B------:R-:W-:Y:S02]  /*0bf0*/  LEA.HI.X.SX32 R23, R23, UR65, 0x1, P0 ;  /* 0x0000004117177c11 */ /* 0x000fe400080f0eff */
[----:B0-----:R-:W-:-:S04]  /*0c00*/  IADD3 R24, P0, PT, R35, UR64, RZ ;  /* 0x0000004023187c10 */ /* 0x001fc8000ff1e0ff */
[----:B------:R-:W-:Y:S01]  /*0c10*/  LEA.HI.X.SX32 R25, R35, UR65, 0x1, P0 ;  /* 0x0000004123197c11 */ /* 0x000fe200080f0eff */
[----:B------:R-:W-:-:S04]  /*0c20*/  IMAD R35, R14, R20, R9 ;  /* 0x000000140e237224 */ /* 0x000fc800078e0209 */
[----:B------:R-:W-:Y:S01]  /*0c30*/  IMAD R35, R35, R0, UR4 ;  /* 0x0000000423237e24 */ /* 0x000fe2000f8e0200 */
[----:B------:R-:W-:Y:S02]  /*0c40*/  I2FP.F32.U32 R30, R30 ;  /* 0x0000001e001e7245 */ /* 0x000fe40000201000 */
[----:B--2---:R-:W-:-:S05]  /*0c50*/  I2FP.F32.U32 R28, R28 ;  /* 0x0000001c001c7245 */ /* 0x004fca0000201000 */
[----:B------:R-:W-:Y:S02]  /*0c60*/  FFMA R33, R28, UR14, R33 ;  /* 0x0000000e1c217c23 */ /* 0x000fe40008000021 */
[----:B------:R0:W2:Y:S02]  /*0c70*/  LDG.E.U8 R28, desc[UR6][R22.64] ;  /* 0x00000006161c7981 */ /* 0x0000a4000c1e1100 */
[----:B------:R-:W-:Y:S02]  /*0c80*/  FFMA R33, R30, UR15, R33 ;  /* 0x0000000f1e217c23 */ /* 0x000fe40008000021 */
[----:B------:R1:W2:Y:S01]  /*0c90*/  LDG.E.U8 R30, desc[UR6][R24.64] ;  /* 0x00000006181e7981 */ /* 0x0002a2000c1e1100 */
[----:B0-----:R-:W-:-:S04]  /*0ca0*/  IADD3 R22, P0, PT, R35, UR64, RZ ;  /* 0x0000004023167c10 */ /* 0x001fc8000ff1e0ff */
[----:B------:R-:W-:Y:S01]  /*0cb0*/  LEA.HI.X.SX32 R23, R35, UR65, 0x1, P0 ;  /* 0x0000004123177c11 */ /* 0x000fe200080f0eff */
[----:B------:R-:W-:-:S04]  /*0cc0*/  IMAD R35, R14, R20, R11 ;  /* 0x000000140e237224 */ /* 0x000fc800078e020b */
[----:B------:R-:W-:Y:S01]  /*0cd0*/  IMAD R35, R35, R0, UR4 ;  /* 0x0000000423237e24 */ /* 0x000fe2000f8e0200 */
[----:B---3--:R-:W-:Y:S02]  /*0ce0*/  I2FP.F32.U32 R34, R31 ;  /* 0x0000001f00227245 */ /* 0x008fe40000201000 */
[----:B------:R0:W3:Y:S03]  /*0cf0*/  LDG.E.U8 R31, desc[UR6][R22.64] ;  /* 0x00000006161f7981 */ /* 0x0000e6000c1e1100 */
[----:B------:R-:W-:Y:S01]  /*0d00*/  FFMA R33, R34, UR16, R33 ;  /* 0x0000001022217c23 */ /* 0x000fe20008000021 */
[----:B------:R-:W-:-:S05]  /*0d10*/  I2FP.F32.U32 R32, R32 ;  /* 0x0000002000207245 */ /* 0x000fca0000201000 */
[----:B-1----:R-:W-:Y:S01]  /*0d20*/  FFMA R24, R32, UR17, R33 ;  /* 0x0000001120187c23 */ /* 0x002fe20008000021 */
[----:B------:R-:W-:-:S04]  /*0d30*/  IADD3 R32, P0, PT, R35, UR64, RZ ;  /* 0x0000004023207c10 */ /* 0x000fc8000ff1e0ff */
[----:B------:R-:W-:Y:S01]  /*0d40*/  LEA.HI.X.SX32 R33, R35, UR65, 0x1, P0 ;  /* 0x0000004123217c11 */ /* 0x000fe200080f0eff */
[----:B------:R-:W-:-:S04]  /*0d50*/  IMAD R25, R14, R20, R13 ;  /* 0x000000140e197224 */ /* 0x000fc800078e020d */
[----:B------:R1:W3:Y:S01]  /*0d60*/  LDG.E.U8 R32, desc[UR6][R32.64] ;  /* 0x0000000620207981 */ /* 0x0002e2000c1e1100 */
[----:B------:R-:W-:Y:S01]  /*0d70*/  IMAD R25, R25, R0, UR4 ;  /* 0x0000000419197e24 */ /* 0x000fe2000f8e0200 */
[----:B-----5:R-:W-:Y:S01]  /*0d80*/  I2FP.F32.U32 R27, R27 ;  /* 0x0000001b001b7245 */ /* 0x020fe20000201000 */
[----:B------:R-:W-:-:S03]  /*0d90*/  IMAD R35, R14, R20, R15 ;  /* 0x000000140e237224 */ /* 0x000fc600078e020f */
[----:B0-----:R-:W-:Y:S01]  /*0da0*/  IADD3 R22, P0, PT, R25, UR64, RZ ;  /* 0x0000004019167c10 */ /* 0x001fe2000ff1e0ff */
[----:B------:R-:W-:Y:S01]  /*0db0*/  FFMA R24, R27, UR18, R24 ;  /* 0x000000121b187c23 */ /* 0x000fe20008000018 */
[----:B------:R-:W-:Y:S02]  /*0dc0*/  IMAD R35, R35, R0, UR4 ;  /* 0x0000000423237e24 */ /* 0x000fe4000f8e0200 */
[----:B------:R-:W-:Y:S02]  /*0dd0*/  LEA.HI.X.SX32 R23, R25, UR65, 0x1, P0 ;  /* 0x0000004119177c11 */ /* 0x000fe400080f0eff */
[----:B------:R-:W-:Y:S02]  /*0de0*/  I2FP.F32.U32 R25, R26 ;  /* 0x0000001a00197245 */ /* 0x000fe40000201000 */
[----:B------:R-:W-:Y:S01]  /*0df0*/  IADD3 R34, P0, PT, R35, UR64, RZ ;  /* 0x0000004023227c10 */ /* 0x000fe2000ff1e0ff */
[----:B------:R0:W5:Y:S02]  /*0e00*/  LDG.E.U8 R27, desc[UR6][R22.64] ;  /* 0x00000006161b7981 */ /* 0x000164000c1e1100 */
[----:B------:R-:W-:Y:S01]  /*0e10*/  FFMA R24, R25, UR19, R24 ;  /* 0x0000001319187c23 */ /* 0x000fe20008000018 */
[----:B------:R-:W-:Y:S01]  /*0e20*/  IMAD R25, R14, R20, R17 ;  /* 0x000000140e197224 */ /* 0x000fe200078e0211 */
[----:B------:R-:W-:-:S02]  /*0e30*/  LEA.HI.X.SX32 R35, R35, UR65, 0x1, P0 ;  /* 0x0000004123237c11 */ /* 0x000fc400080f0eff */
[----:B-1----:R-:W-:Y:S01]  /*0e40*/  I2FP.F32.U32 R33, R18 ;  /* 0x0000001200217245 */ /* 0x002fe20000201000 */
[----:B------:R-:W-:Y:S02]  /*0e50*/  IMAD R25, R25, R0, UR4 ;  /* 0x0000000419197e24 */ /* 0x000fe4000f8e0200 */
[----:B------:R4:W5:Y:S02]  /*0e60*/  LDG.E.U8 R26, desc[UR6][R34.64] ;  /* 0x00000006221a7981 */ /* 0x000964000c1e1100 */
[----:B------:R-:W-:Y:S01]  /*0e70*/  FFMA R33, R33, UR20, R24 ;  /* 0x0000001421217c23 */ /* 0x000fe20008000018 */
[----:B------:R-:W-:-:S04]  /*0e80*/  IADD3 R24, P0, PT, R25, UR64, RZ ;  /* 0x0000004019187c10 */ /* 0x000fc8000ff1e0ff */
[----:B------:R-:W-:-:S05]  /*0e90*/  LEA.HI.X.SX32 R25, R25, UR65, 0x1, P0 ;  /* 0x0000004119197c11 */ /* 0x000fca00080f0eff */
[----:B------:R1:W5:Y:S01]  /*0ea0*/  LDG.E.U8 R18, desc[UR6][R24.64] ;  /* 0x0000000618127981 */ /* 0x000362000c1e1100 */
[----:B0-----:R-:W-:Y:S01]  /*0eb0*/  IMAD R23, R14, R20, R19 ;  /* 0x000000140e177224 */ /* 0x001fe200078e0213 */
        /* <DEDUP_REMOVED lines=9> */
[----:B-1----:R-:W-:-:S04]  /*0f50*/  IADD3 R24, P0, PT, R35, UR64, RZ ;  /* 0x0000004023187c10 */ /* 0x002fc8000ff1e0ff */
[----:B------:R-:W-:Y:S01]  /*0f60*/  LEA.HI.X.SX32 R25, R35, UR65, 0x1, P0 ;  /* 0x0000004123197c11 */ /* 0x000fe200080f0eff */
[CC--:B0-----:R-:W-:Y:S02]  /*0f70*/  IMAD R23, R12.reuse, R20.reuse, R5 ;  /* 0x000000140c177224 */ /* 0x0c1fe400078e0205 */
        /* <DEDUP_REMOVED lines=13> */
[----:B--2---:R-:W-:-:S05]  /*1050*/  I2FP.F32.U32 R28, R28 ;  /* 0x0000001c001c7245 */ /* 0x004fca0000201000 */
[----:B------:R-:W-:Y:S01]  /*1060*/  FFMA R33, R28, UR23, R33 ;  /* 0x000000171c217c23 */ /* 0x000fe20008000021 */
[----:B------:R-:W-:Y:S01]  /*1070*/  I2FP.F32.U32 R30, R30 ;  /* 0x0000001e001e7245 */ /* 0x000fe20000201000 */
[----:B------:R0:W2:Y:S04]  /*1080*/  LDG.E.U8 R28, desc[UR6][R22.64] ;  /* 0x00000006161c7981 */ /* 0x0000a8000c1e1100 */
[----:B------:R-:W-:Y:S02]  /*1090*/  FFMA R33, R30, UR24, R33 ;  /* 0x000000181e217c23 */ /* 0x000fe40008000021 */
[----:B------:R1:W2:Y:S01]  /*10a0*/  LDG.E.U8 R30, desc[UR6][R24.64] ;  /* 0x00000006181e7981 */ /* 0x0002a2000c1e1100 */
[----:B0-----:R-:W-:-:S04]  /*10b0*/  IADD3 R22, P0, PT, R35, UR64, RZ ;  /* 0x0000004023167c10 */ /* 0x001fc8000ff1e0ff */
[----:B------:R-:W-:Y:S01]  /*10c0*/  LEA.HI.X.SX32 R23, R35, UR65, 0x1, P0 ;  /* 0x0000004123177c11 */ /* 0x000fe200080f0eff */
[----:B------:R-:W-:Y:S01]  /*10d0*/  IMAD R35, R12, R20, R11 ;  /* 0x000000140c237224 */ /* 0x000fe200078e020b */
[----:B---3--:R-:W-:-:S03]  /*10e0*/  I2FP.F32.U32 R34, R31 ;  /* 0x0000001f00227245 */ /* 0x008fc60000201000 */
[----:B------:R-:W-:Y:S01]  /*10f0*/  IMAD R35, R35, R0, UR4 ;  /* 0x0000000423237e24 */ /* 0x000fe2000f8e0200 */
[----:B------:R0:W3:Y:S01]  /*1100*/  LDG.E.U8 R31, desc[UR6][R22.64] ;  /* 0x00000006161f7981 */ /* 0x0000e2000c1e1100 */
        /* <DEDUP_REMOVED lines=28> */
[----:B------:R-:W-:Y:S02]  /*12d0*/  VIADDMNMX R36, R2, RZ, RZ, !PT ;  /* 0x000000ff02247246 */ /* 0x000fe400078001ff */
        /* <DEDUP_REMOVED lines=37> */
[----:B-1----:R-:W-:-:S04]  /*1530*/  IMAD R25, R14, R20, R13 ;  /* 0x000000140e197224 */ /* 0x002fc800078e020d */
[----:B------:R-:W-:Y:S01]  /*1540*/  IMAD R25, R25, R0, UR4 ;  /* 0x0000000419197e24 */ /* 0x000fe2000f8e0200 */
[----:B------:R-:W-:-:S05]  /*1550*/  I2FP.F32.U32 R32, R32 ;  /* 0x0000002000207245 */ /* 0x000fca0000201000 */
[----:B------:R-:W-:Y:S01]  /*1560*/  FFMA R24, R32, UR35, R33 ;  /* 0x0000002320187c23 */ /* 0x000fe20008000021 */
[----:B------:R-:W-:-:S04]  /*1570*/  IADD3 R32, P0, PT, R35, UR64, RZ ;  /* 0x0000004023207c10 */ /* 0x000fc8000ff1e0ff */
[----:B------:R-:W-:-:S05]  /*1580*/  LEA.HI.X.SX32 R33, R35, UR65, 0x1, P0 ;  /* 0x0000004123217c11 */ /* 0x000fca00080f0eff */
[----:B------:R1:W3:Y:S01]  /*1590*/  LDG.E.U8 R32, desc[UR6][R32.64] ;  /* 0x0000000620207981 */ /* 0x0002e2000c1e1100 */
[C---:B0-----:R-:W-:Y:S01]  /*15a0*/  IADD3 R22, P0, PT, R25.reuse, UR64, RZ ;  /* 0x0000004019167c10 */ /* 0x041fe2000ff1e0ff */
        /* <DEDUP_REMOVED lines=10> */
[----:B------:R-:W-:-:S03]  /*1650*/  LEA.HI.X.SX32 R35, R35, UR65, 0x1, P0 ;  /* 0x0000004123237c11 */ /* 0x000fc600080f0eff */
[----:B------:R-:W-:Y:S01]  /*1660*/  IMAD R25, R25, R0, UR4 ;  /* 0x0000000419197e24 */ /* 0x000fe2000f8e0200 */
[----:B-1----:R-:W-:Y:S01]  /*1670*/  I2FP.F32.U32 R33, R18 ;  /* 0x0000001200217245 */ /* 0x002fe20000201000 */
[----:B------:R4:W5:Y:S04]  /*1680*/  LDG.E.U8 R26, desc[UR6][R34.64] ;  /* 0x00000006221a7981 */ /* 0x000968000c1e1100 */
[----:B------:R-:W-:Y:S01]  /*1690*/  FFMA R33, R33, UR38, R24 ;  /* 0x0000002621217c23 */ /* 0x000fe20008000018 */
[----:B------:R-:W-:-:S04]  /*16a0*/  IADD3 R24, P0, PT, R25, UR64, RZ ;  /* 0x0000004019187c10 */ /* 0x000fc8000ff1e0ff */
[----:B------:R-:W-:-:S05]  /*16b0*/  LEA.HI.X.SX32 R25, R25, UR65, 0x1, P0 ;  /* 0x0000004119197c11 */ /* 0x000fca00080f0eff */
[----:B------:R-:W5:Y:S01]  /*16c0*/  LDG.E.U8 R18, desc[UR6][R24.64] ;  /* 0x0000000618127981 */ /* 0x000f62000c1e1100 */
[----:B0-----:R-:W-:-:S04]  /*16d0*/  IMAD R23, R14, R20, R19 ;  /* 0x000000140e177224 */ /* 0x001fc800078e0213 */
[----:B------:R-:W-:Y:S01]  /*16e0*/  IMAD R23, R23, R0, UR4 ;  /* 0x0000000417177e24 */ /* 0x000fe2000f8e0200 */
[----:B------:R-:W-:-:S04]  /*16f0*/  VIADDMNMX R36, R2, 0x1, RZ, !PT ;  /* 0x0000000102247846 */ /* 0x000fc800078001ff */
[C---:B------:R-:W-:Y:S02]  /*1700*/  IADD3 R22, P0, PT, R23.reuse, UR64, RZ ;  /* 0x0000004017167c10 */ /* 0x040fe4000ff1e0ff */
[----:B----4-:R-:W-:Y:S02]  /*1710*/  I2FP.F32.U32 R34, R12 ;  /* 0x0000000c00227245 */ /* 0x010fe40000201000 */
[----:B------:R-:W-:Y:S02]  /*1720*/  LEA.HI.X.SX32 R23, R23, UR65, 0x1, P0 ;  /* 0x0000004117177c11 */ /* 0x000fe400080f0eff */
[----:B------:R-:W-:-:S03]  /*1730*/  VIMNMX R12, PT, PT, R21, R36, PT ;  /* 0x00000024150c7248 */ /* 0x000fc60003fe0100 */
[----:B------:R0:W4:Y:S02]  /*1740*/  LDG.E.U8 R14, desc[UR6][R22.64] ;  /* 0x00000006160e7981 */ /* 0x000124000c1e1100 */
[----:B------:R-:W-:-:S04]  /*1750*/  IMAD R35, R12, R20, R3 ;  /* 0x000000140c237224 */ /* 0x000fc800078e0203 */
[----:B------:R-:W-:Y:S01]  /*1760*/  IMAD R35, R35, R0, UR4 ;  /* 0x0000000423237e24 */ /* 0x000fe2000f8e0200 */
[----:B------:R-:W-:Y:S01]  /*1770*/  I2FP.F32.U32 R16, R16 ;  /* 0x0000001000107245 */ /* 0x000fe20000201000 */
[----:B0-----:R-:W-:-:S03]  /*1780*/  IMAD R23, R12, R20, R5 ;  /* 0x000000140c177224 */ /* 0x001fc600078e0205 */
[----:B------:R-:W-:Y:S01]  /*1790*/  IADD3 R24, P0, PT, R35, UR64, RZ ;  /* 0x0000004023187c10 */ /* 0x000fe2000ff1e0ff */
[----:B------:R-:W-:Y:S01]  /*17a0*/  FFMA R33, R34, UR39, R33 ;  /* 0x0000002722217c23 */ /* 0x000fe20008000021 */
[----:B------:R-:W-:Y:S02]  /*17b0*/  IMAD R23, R23, R0, UR4 ;  /* 0x0000000417177e24 */ /* 0x000fe4000f8e0200 */
[----:B------:R-:W-:Y:S01]  /*17c0*/  LEA.HI.X.SX32 R25, R35, UR65, 0x1, P0 ;  /* 0x0000004123197c11 */ /* 0x000fe200080f0eff */
[----:B------:R-:W-:Y:S02]  /*17d0*/  IMAD R35, R12, R20, R7 ;  /* 0x000000140c237224 */ /* 0x000fe400078e0207 */
[----:B------:R-:W-:Y:S01]  /*17e0*/  FFMA R33, R16, UR40, R33 ;  /* 0x0000002810217c23 */ /* 0x000fe20008000021 */
[----:B------:R-:W-:Y:S01]  /*17f0*/  IADD3 R22, P0, PT, R23, UR64, RZ ;  /* 0x0000004017167c10 */ /* 0x000fe2000ff1e0ff */
[----:B------:R0:W4:Y:S01]  /*1800*/  LDG.E.U8 R16, desc[UR6][R24.64] ;  /* 0x0000000618107981 */ /* 0x000122000c1e1100 */
[----:B------:R-:W-:-:S02]  /*1810*/  IMAD R35, R35, R0, UR4 ;  /* 0x0000000423237e24 */ /* 0x000fc4000f8e0200 */
[----:B------:R-:W-:-:S03]  /*1820*/  LEA.HI.X.SX32 R23, R23, UR65, 0x1, P0 ;  /* 0x0000004117177c11 */ /* 0x000fc600080f0eff */
        /* <DEDUP_REMOVED lines=10> */
[----:B0-----:R-:W-:Y:S02]  /*18d0*/  IADD3 R22, P0, PT, R35, UR64, RZ ;  /* 0x0000004023167c10 */ /* 0x001fe4000ff1e0ff */
[----:B---3--:R-:W-:-:S02]  /*18e0*/  I2FP.F32.U32 R34, R31 ;  /* 0x0000001f00227245 */ /* 0x008fc40000201000 */
[----:B------:R-:W-:Y:S01]  /*18f0*/  LEA.HI.X.SX32 R23, R35, UR65, 0x1, P0 ;  /* 0x0000004123177c11 */ /* 0x000fe200080f0eff */
[----:B------:R-:W-:Y:S02]  /*1900*/  IMAD R35, R12, R20, R11 ;  /* 0x000000140c237224 */ /* 0x000fe400078e020b */
[----:B------:R-:W-:Y:S02]  /*1910*/  FFMA R33, R34, UR43, R33 ;  /* 0x0000002b22217c23 */ /* 0x000fe40008000021 */
[----:B------:R-:W-:Y:S01]  /*1920*/  IMAD R35, R35, R0, UR4 ;  /* 0x0000000423237e24 */ /* 0x000fe2000f8e0200 */
[----:B------:R0:W3:Y:S01]  /*1930*/  LDG.E.U8 R31, desc[UR6][R22.64] ;  /* 0x00000006161f7981 */ /* 0x0000e2000c1e1100 */
        /* <DEDUP_REMOVED lines=8> */
[C---:B------:R-:W-:Y:S01]  /*19c0*/  IMAD R35, R12.reuse, R20, R15 ;  /* 0x000000140c237224 */ /* 0x040fe200078e020f */
[----:B-----5:R-:W-:Y:S02]  /*19d0*/  I2FP.F32.U32 R27, R27 ;  /* 0x0000001b001b7245 */ /* 0x020fe40000201000 */
[----:B------:R-:W-:Y:S01]  /*19e0*/  LEA.HI.X.SX32 R23, R25, UR65, 0x1, P0 ;  /* 0x0000004119177c11 */ /* 0x000fe200080f0eff */
[----:B------:R-:W-:Y:S01]  /*19f0*/  IMAD R35, R35, R0, UR4 ;  /* 0x0000000423237e24 */ /* 0x000fe2000f8e0200 */
[----:B------:R-:W-:Y:S01]  /*1a00*/  I2FP.F32.U32 R25, R26 ;  /* 0x0000001a00197245 */ /* 0x000fe20000201000 */
[----:B------:R-:W-:Y:S02]  /*1a10*/  FFMA R24, R27, UR45, R24 ;  /* 0x0000002d1b187c23 */ /* 0x000fe40008000018 */
[----:B------:R0:W5:Y:S01]  /*1a20*/  LDG.E.U8 R27, desc[UR6][R22.64] ;  /* 0x00000006161b7981 */ /* 0x000162000c1e1100 */
[----:B------:R-:W-:Y:S01]  /*1a30*/  IADD3 R34, P0, PT, R35, UR64, RZ ;  /* 0x0000004023227c10 */ /* 0x000fe2000ff1e0ff */
[----:B------:R-:W-:Y:S01]  /*1a40*/  FFMA R24, R25, UR46, R24 ;  /* 0x0000002e19187c23 */ /* 0x000fe20008000018 */
[----:B------:R-:W-:-:S02]  /*1a50*/  IMAD R25, R12, R20, R17 ;  /* 0x000000140c197224 */ /* 0x000fc400078e0211 */
[----:B------:R-:W-:Y:S02]  /*1a60*/  LEA.HI.X.SX32 R35, R35, UR65, 0x1, P0 ;  /* 0x0000004123237c11 */ /* 0x000fe400080f0eff */
[----:B------:R-:W-:-:S03]  /*1a70*/  IMAD R25, R25, R0, UR4 ;  /* 0x0000000419197e24 */ /* 0x000fc6000f8e0200 */
[----:B------:R4:W5:Y:S01]  /*1a80*/  LDG.E.U8 R26, desc[UR6][R34.64] ;  /* 0x00000006221a7981 */ /* 0x000962000c1e1100 */
[----:B-1----:R-:W-:-:S05]  /*1a90*/  I2FP.F32.U32 R33, R18 ;  /* 0x0000001200217245 */ /* 0x002fca0000201000 */
[----:B------:R-:W-:Y:S01]  /*1aa0*/  FFMA R33, R33, UR47, R24 ;  /* 0x0000002f21217c23 */ /* 0x000fe20008000018 */
[----:B------:R-:W-:-:S04]  /*1ab0*/  IADD3 R24, P0, PT, R25, UR64, RZ ;  /* 0x0000004019187c10 */ /* 0x000fc8000ff1e0ff */
[----:B------:R-:W-:-:S05]  /*1ac0*/  LEA.HI.X.SX32 R25, R25, UR65, 0x1, P0 ;  /* 0x0000004119197c11 */ /* 0x000fca00080f0eff */
[----:B------:R1:W5:Y:S01]  /*1ad0*/  LDG.E.U8 R18, desc[UR6][R24.64] ;  /* 0x0000000618127981 */ /* 0x000362000c1e1100 */
        /* <DEDUP_REMOVED lines=10> */
[----:B------:R-:W-:-:S04]  /*1b80*/  I2FP.F32.U32 R16, R16 ;  /* 0x0000001000107245 */ /* 0x000fc80000201000 */
[----:B-1----:R-:W-:Y:S01]  /*1b90*/  IADD3 R24, P0, PT, R35, UR64, RZ ;  /* 0x0000004023187c10 */ /* 0x002fe2000ff1e0ff */
[----:B------:R-:W-:-:S03]  /*1ba0*/  FFMA R33, R34, UR48, R33 ;  /* 0x0000003022217c23 */ /* 0x000fc60008000021 */
[----:B------:R-:W-:Y:S01]  /*1bb0*/  LEA.HI.X.SX32 R25, R35, UR65, 0x1, P0 ;  /* 0x0000004123197c11 */ /* 0x000fe200080f0eff */
[----:B------:R-:W-:Y:S01]  /*1bc0*/  FFMA R33, R16, UR49, R33 ;  /* 0x0000003110217c23 */ /* 0x000fe20008000021 */
[----:B0-----:R-:W-:-:S03]  /*1bd0*/  IMAD R23, R14, R20, R5 ;  /* 0x000000140e177224 */ /* 0x001fc600078e0205 */
[----:B------:R0:W4:Y:S01]  /*1be0*/  LDG.E.U8 R16, desc[UR6][R24.64] ;  /* 0x0000000618107981 */ /* 0x000122000c1e1100 */
[----:B------:R-:W-:Y:S02]  /*1bf0*/  IMAD R23, R23, R0, UR4 ;  /* 0x0000000417177e24 */ /* 0x000fe4000f8e0200 */
[----:B------:R-:W-:-:S03]  /*1c00*/  IMAD R35, R14, R20, R7 ;  /* 0x000000140e237224 */ /* 0x000fc600078e0207 */
[----:B------:R-:W-:Y:S01]  /*1c10*/  IADD3 R22, P0, PT, R23, UR64, RZ ;  /* 0x0000004017167c10 */ /* 0x000fe2000ff1e0ff */
[----:B------:R-:W-:-:S03]  /*1c20*/  IMAD R35, R35, R0, UR4 ;  /* 0x0000000423237e24 */ /* 0x000fc6000f8e0200 */
[----:B------:R-:W-:Y:S02]  /*1c30*/  LEA.HI.X.SX32 R23, R23, UR65, 0x1, P0 ;  /* 0x0000004117177c11 */ /* 0x000fe400080f0eff */
[----:B0-----:R-:W-:-:S04]  /*1c40*/  IADD3 R24, P0, PT, R35, UR64, RZ ;  /* 0x0000004023187c10 */ /* 0x001fc8000ff1e0ff */
[----:B------:R-:W-:Y:S01]  /*1c50*/  LEA.HI.X.SX32 R25, R35, UR65, 0x1, P0 ;  /* 0x0000004123197c11 */ /* 0x000fe200080f0eff */
[----:B------:R-:W-:-:S04]  /*1c60*/  IMAD R35, R14, R20, R9 ;  /* 0x000000140e237224 */ /* 0x000fc800078e0209 */
[----:B------:R-:W-:Y:S01]  /*1c70*/  IMAD R35, R35, R0, UR4 ;  /* 0x0000000423237e24 */ /* 0x000fe2000f8e0200 */
[----:B--2---:R-:W-:-:S05]  /*1c80*/  I2FP.F32.U32 R28, R28 ;  /* 0x0000001c001c7245 */ /* 0x004fca0000201000 */
[----:B------:R-:W-:Y:S02]  /*1c90*/  FFMA R33, R28, UR50, R33 ;  /* 0x000000321c217c23 */ /* 0x000fe40008000021 */
[----:B------:R0:W2:Y:S01]  /*1ca0*/  LDG.E.U8 R28, desc[UR6][R22.64] ;  /* 0x00000006161c7981 */ /* 0x0000a2000c1e1100 */
[----:B------:R-:W-:Y:S02]  /*1cb0*/  I2FP.F32.U32 R30, R30 ;  /* 0x0000001e001e7245 */ /* 0x000fe40000201000 */
[----:B0-----:R-:W-:-:S03]  /*1cc0*/  IADD3 R22, P0, PT, R35, UR64, RZ ;  /* 0x0000004023167c10 */ /* 0x001fc6000ff1e0ff */
[----:B------:R-:W-:Y:S02]  /*1cd0*/  FFMA R33, R30, UR51, R33 ;  /* 0x000000331e217c23 */ /* 0x000fe40008000021 */
[----:B------:R0:W2:Y:S01]  /*1ce0*/  LDG.E.U8 R30, desc[UR6][R24.64] ;  /* 0x00000006181e7981 */ /* 0x0000a2000c1e1100 */
[----:B---3--:R-:W-:Y:S02]  /*1cf0*/  I2FP.F32.U32 R34, R31 ;  /* 0x0000001f00227245 */ /* 0x008fe40000201000 */
[----:B------:R-:W-:Y:S01]  /*1d00*/  LEA.HI.X.SX32 R23, R35, UR65, 0x1, P0 ;  /* 0x0000004123177c11 */ /* 0x000fe200080f0eff */
[----:B------:R-:W-:Y:S02]  /*1d10*/  IMAD R35, R14, R20, R11 ;  /* 0x000000140e237224 */ /* 0x000fe400078e020b */
[----:B------:R-:W-:Y:S02]  /*1d20*/  FFMA R33, R34, UR52, R33 ;  /* 0x0000003422217c23 */ /* 0x000fe40008000021 */
[----:B------:R-:W-:Y:S01]  /*1d30*/  IMAD R35, R35, R0, UR4 ;  /* 0x0000000423237e24 */ /* 0x000fe2000f8e0200 */
[----:B------:R1:W3:Y:S01]  /*1d40*/  LDG.E.U8 R31, desc[UR6][R22.64] ;  /* 0x00000006161f7981 */ /* 0x0002e2000c1e1100 */
[----:B0-----:R-:W-:-:S04]  /*1d50*/  IMAD R25, R14, R20, R13 ;  /* 0x000000140e197224 */ /* 0x001fc800078e020d */
[----:B------:R-:W-:Y:S01]  /*1d60*/  IMAD R25, R25, R0, UR4 ;  /* 0x0000000419197e24 */ /* 0x000fe2000f8e0200 */
[----:B------:R-:W-:-:S05]  /*1d70*/  I2FP.F32.U32 R32, R32 ;  /* 0x0000002000207245 */ /* 0x000fca0000201000 */
[----:B------:R-:W-:Y:S01]  /*1d80*/  FFMA R24, R32, UR53, R33 ;  /* 0x0000003520187c23 */ /* 0x000fe20008000021 */
[----:B------:R-:W-:-:S04]  /*1d90*/  IADD3 R32, P0, PT, R35, UR64, RZ ;  /* 0x0000004023207c10 */ /* 0x000fc8000ff1e0ff */
[----:B------:R-:W-:Y:S01]  /*1da0*/  LEA.HI.X.SX32 R33, R35, UR65, 0x1, P0 ;  /* 0x0000004123217c11 */ /* 0x000fe200080f0eff */
[----:B------:R-:W-:Y:S01]  /*1db0*/  IMAD R35, R14, R20, R15 ;  /* 0x000000140e237224 */ /* 0x000fe200078e020f */
[----:B-1----:R-:W-:-:S03]  /*1dc0*/  IADD3 R22, P0, PT, R25, UR64, RZ ;  /* 0x0000004019167c10 */ /* 0x002fc6000ff1e0ff */
[----:B------:R0:W3:Y:S01]  /*1dd0*/  LDG.E.U8 R32, desc[UR6][R32.64] ;  /* 0x0000000620207981 */ /* 0x0000e2000c1e1100 */
[----:B------:R-:W-:Y:S01]  /*1de0*/  IMAD R35, R35, R0, UR4 ;  /* 0x0000000423237e24 */ /* 0x000fe2000f8e0200 */
[----:B-----5:R-:W-:Y:S02]  /*1df0*/  I2FP.F32.U32 R27, R27 ;  /* 0x0000001b001b7245 */ /* 0x020fe40000201000 */
[----:B------:R-:W-:Y:S02]  /*1e00*/  LEA.HI.X.SX32 R23, R25, UR65, 0x1, P0 ;  /* 0x0000004119177c11 */ /* 0x000fe400080f0eff */
[----:B------:R-:W-:Y:S01]  /*1e10*/  IADD3 R34, P0, PT, R35, UR64, RZ ;  /* 0x0000004023227c10 */ /* 0x000fe2000ff1e0ff */
[----:B------:R-:W-:Y:S02]  /*1e20*/  FFMA R24, R27, UR54, R24 ;  /* 0x000000361b187c23 */ /* 0x000fe40008000018 */
[----:B------:R1:W5:Y:S01]  /*1e30*/  LDG.E.U8 R27, desc[UR6][R22.64] ;  /* 0x00000006161b7981 */ /* 0x000362000c1e1100 */
[----:B------:R-:W-:-:S02]  /*1e40*/  LEA.HI.X.SX32 R35, R35, UR65, 0x1, P0 ;  /* 0x0000004123237c11 */ /* 0x000fc400080f0eff */
[----:B------:R-:W-:-:S03]  /*1e50*/  I2FP.F32.U32 R25, R26 ;  /* 0x0000001a00197245 */ /* 0x000fc60000201000 */
[----:B------:R4:W5:Y:S02]  /*1e60*/  LDG.E.U8 R26, desc[UR6][R34.64] ;  /* 0x00000006221a7981 */ /* 0x000964000c1e1100 */
[----:B------:R-:W-:Y:S01]  /*1e70*/  FFMA R24, R25, UR55, R24 ;  /* 0x0000003719187c23 */ /* 0x000fe20008000018 */
[----:B------:R-:W-:Y:S01]  /*1e80*/  IMAD R25, R14, R20, R17 ;  /* 0x000000140e197224 */ /* 0x000fe200078e0211 */
[----:B0-----:R-:W-:-:S03]  /*1e90*/  I2FP.F32.U32 R33, R18 ;  /* 0x0000001200217245 */ /* 0x001fc60000201000 */
[----:B------:R-:W-:Y:S02]  /*1ea0*/  IMAD R25, R25, R0, UR4 ;  /* 0x0000000419197e24 */ /* 0x000fe4000f8e0200 */
[----:B------:R-:W-:-:S03]  /*1eb0*/  FFMA R33, R33, UR56, R24 ;  /* 0x0000003821217c23 */ /* 0x000fc60008000018 */
[----:B------:R-:W-:-:S04]  /*1ec0*/  IADD3 R24, P0, PT, R25, UR64, RZ ;  /* 0x0000004019187c10 */ /* 0x000fc8000ff1e0ff */
[----:B------:R-:W-:-:S05]  /*1ed0*/  LEA.HI.X.SX32 R25, R25, UR65, 0x1, P0 ;  /* 0x0000004119197c11 */ /* 0x000fca00080f0eff */
[----:B------:R0:W5:Y:S01]  /*1ee0*/  LDG.E.U8 R18, desc[UR6][R24.64] ;  /* 0x0000000618127981 */ /* 0x000162000c1e1100 */
[----:B------:R-:W-:Y:S01]  /*1ef0*/  VIADDMNMX R36, R2, 0x3, RZ, !PT ;  /* 0x0000000302247846 */ /* 0x000fe200078001ff */
[----:B-1----:R-:W-:Y:S01]  /*1f00*/  IMAD R23, R14, R20, R19 ;  /* 0x000000140e177224 */ /* 0x002fe200078e0213 */
[----:B----4-:R-:W-:Y:S02]  /*1f10*/  I2FP.F32.U32 R34, R12 ;  /* 0x0000000c00227245 */ /* 0x010fe40000201000 */
[----:B------:R-:W-:Y:S01]  /*1f20*/  VIMNMX R12, PT, PT, R21, R36, PT ;  /* 0x00000024150c7248 */ /* 0x000fe20003fe0100 */
[----:B------:R-:W-:-:S04]  /*1f30*/  IMAD R23, R23, R0, UR4 ;  /* 0x0000000417177e24 */ /* 0x000fc8000f8e0200 */
[----:B------:R-:W-:Y:S01]  /*1f40*/  IMAD R35, R12, R20, R3 ;  /* 0x000000140c237224 */ /* 0x000fe200078e0203 */
[----:B------:R-:W-:-:S03]  /*1f50*/  IADD3 R22, P0, PT, R23, UR64, RZ ;  /* 0x0000004017167c10 */ /* 0x000fc6000ff1e0ff */
[----:B------:R-:W-:Y:S01]  /*1f60*/  IMAD R35, R35, R0, UR4 ;  /* 0x0000000423237e24 */ /* 0x000fe2000f8e0200 */
[----:B------:R-:W-:-:S04]  /*1f70*/  LEA.HI.X.SX32 R23, R23, UR65, 0x1, P0 ;  /* 0x0000004117177c11 */ /* 0x000fc800080f0eff */
[C---:B0-----:R-:W-:Y:S01]  /*1f80*/  IADD3 R24, P0, PT, R35.reuse, UR64, RZ ;  /* 0x0000004023187c10 */ /* 0x041fe2000ff1e0ff */
[----:B------:R-:W-:Y:S01]  /*1f90*/  FFMA R33, R34, UR57, R33 ;  /* 0x0000003922217c23 */ /* 0x000fe20008000021 */
[----:B------:R0:W4:Y:S01]  /*1fa0*/  LDG.E.U8 R14, desc[UR6][R22.64] ;  /* 0x00000006160e7981 */ /* 0x000122000c1e1100 */
[----:B------:R-:W-:Y:S02]  /*1fb0*/  I2FP.F32.U32 R16, R16 ;  /* 0x0000001000107245 */ /* 0x000fe40000201000 */
[----:B------:R-:W-:-:S03]  /*1fc0*/  LEA.HI.X.SX32 R25, R35, UR65, 0x1, P0 ;  /* 0x0000004123197c11 */ /* 0x000fc600080f0eff */
[----:B------:R-:W-:Y:S02]  /*1fd0*/  FFMA R33, R16, UR58, R33 ;  /* 0x0000003a10217c23 */ /* 0x000fe40008000021 */
[----:B------:R1:W4:Y:S01]  /*1fe0*/  LDG.E.U8 R16, desc[UR6][R24.64] ;  /* 0x0000000618107981 */ /* 0x000322000c1e1100 */
[----:B0-----:R-:W-:-:S04]  /*1ff0*/  IMAD R23, R12, R20, R5 ;  /* 0x000000140c177224 */ /* 0x001fc800078e0205 */
[----:B------:R-:W-:-:S05]  /*2000*/  IMAD R23, R23, R0, UR4 ;  /* 0x0000000417177e24 */ /* 0x000fca000f8e0200 */
[----:B------:R-:W-:Y:S01]  /*2010*/  IADD3 R22, P0, PT, R23, UR64, RZ ;  /* 0x0000004017167c10 */ /* 0x000fe2000ff1e0ff */
[----:B------:R-:W-:-:S03]  /*2020*/  IMAD R35, R12, R20, R7 ;  /* 0x000000140c237224 */ /* 0x000fc600078e0207 */
[----:B------:R-:W-:Y:S01]  /*2030*/  LEA.HI.X.SX32 R23, R23, UR65, 0x1, P0 ;  /* 0x0000004117177c11 */ /* 0x000fe200080f0eff */
[----:B------:R-:W-:-:S05]  /*2040*/  IMAD R35, R35, R0, UR4 ;  /* 0x0000000423237e24 */ /* 0x000fca000f8e0200 */
[----:B-1----:R-:W-:-:S04]  /*2050*/  IADD3 R24, P0, PT, R35, UR64, RZ ;  /* 0x0000004023187c10 */ /* 0x002fc8000ff1e0ff */
        /* <DEDUP_REMOVED lines=10> */
[----:B------:R-:W-:Y:S01]  /*2100*/  LEA.HI.X.SX32 R23, R35, UR65, 0x1, P0 ;  /* 0x0000004123177c11 */ /* 0x000fe200080f0eff */
[----:B------:R-:W-:Y:S01]  /*2110*/  IMAD R35, R12, R20, R11 ;  /* 0x000000140c237224 */ /* 0x000fe200078e020b */
[----:B---3--:R-:W-:-:S03]  /*2120*/  I2FP.F32.U32 R34, R31 ;  /* 0x0000001f00227245 */ /* 0x008fc60000201000 */
[----:B------:R-:W-:Y:S01]  /*2130*/  IMAD R35, R35, R0, UR4 ;  /* 0x0000000423237e24 */ /* 0x000fe2000f8e0200 */
[----:B------:R1:W3:Y:S01]  /*2140*/  LDG.E.U8 R31, desc[UR6][R22.64] ;  /* 0x00000006161f7981 */ /* 0x0002e2000c1e1100 */
[----:B------:R-:W-:Y:S01]  /*2150*/  FFMA R33, R34, UR61, R33 ;  /* 0x0000003d22217c23 */ /* 0x000fe20008000021 */
[----:B0-----:R-:W-:-:S04]  /*2160*/  IMAD R25, R12, R20, R13 ;  /* 0x000000140c197224 */ /* 0x001fc800078e020d */
[----:B------:R-:W-:Y:S01]  /*2170*/  IMAD R25, R25, R0, UR4 ;  /* 0x0000000419197e24 */ /* 0x000fe2000f8e0200 */
[----:B------:R-:W-:-:S05]  /*2180*/  I2FP.F32.U32 R32, R32 ;  /* 0x0000002000207245 */ /* 0x000fca0000201000 */
[----:B------:R-:W-:Y:S01]  /*2190*/  FFMA R24, R32, UR62, R33 ;  /* 0x0000003e20187c23 */ /* 0x000fe20008000021 */
[----:B------:R-:W-:-:S04]  /*21a0*/  IADD3 R32, P0, PT, R35, UR64, RZ ;  /* 0x0000004023207c10 */ /* 0x000fc8000ff1e0ff */
[----:B------:R-:W-:Y:S02]  /*21b0*/  LEA.HI.X.SX32 R33, R35, UR65, 0x1, P0 ;  /* 0x0000004123217c11 */ /* 0x000fe400080f0eff */
[C---:B-1----:R-:W-:Y:S02]  /*21c0*/  IADD3 R22, P0, PT, R25.reuse, UR64, RZ ;  /* 0x0000004019167c10 */ /* 0x042fe4000ff1e0ff */
[----:B-----5:R-:W-:Y:S01]  /*21d0*/  I2FP.F32.U32 R27, R27 ;  /* 0x0000001b001b7245 */ /* 0x020fe20000201000 */
[C---:B------:R-:W-:Y:S01]  /*21e0*/  IMAD R35, R12.reuse, R20, R15 ;  /* 0x000000140c237224 */ /* 0x040fe200078e020f */
[----:B------:R-:W-:Y:S01]  /*21f0*/  LEA.HI.X.SX32 R23, R25, UR65, 0x1, P0 ;  /* 0x0000004119177c11 */ /* 0x000fe200080f0eff */
[----:B------:R-:W5:Y:S01]  /*2200*/  LDG.E.U8 R32, desc[UR6][R32.64] ;  /* 0x0000000620207981 */ /* 0x000f62000c1e1100 */
[----:B------:R-:W-:Y:S01]  /*2210*/  I2FP.F32.U32 R25, R26 ;  /* 0x0000001a00197245 */ /* 0x000fe20000201000 */
[----:B------:R-:W-:Y:S01]  /*2220*/  FFMA R24, R27, UR63, R24 ;  /* 0x0000003f1b187c23 */ /* 0x000fe20008000018 */
[----:B------:R-:W-:Y:S01]  /*2230*/  IMAD R35, R35, R0, UR4 ;  /* 0x0000000423237e24 */ /* 0x000fe2000f8e0200 */
[----:B------:R0:W5:Y:S02]  /*2240*/  LDG.E.U8 R27, desc[UR6][R22.64] ;  /* 0x00000006161b7981 */ /* 0x000164000c1e1100 */
[----:B------:R-:W-:Y:S01]  /*2250*/  FFMA R24, R25, UR8, R24 ;  /* 0x0000000819187c23 */ /* 0x000fe20008000018 */
[----:B------:R-:W-:Y:S01]  /*2260*/  IMAD R25, R12, R20, R17 ;  /* 0x000000140c197224 */ /* 0x000fe200078e0211 */
[----:B------:R-:W-:-:S03]  /*2270*/  IADD3 R34, P0, PT, R35, UR64, RZ ;  /* 0x0000004023227c10 */ /* 0x000fc6000ff1e0ff */
[----:B------:R-:W-:Y:S01]  /*2280*/  IMAD R25, R25, R0, UR4 ;  /* 0x0000000419197e24 */ /* 0x000fe2000f8e0200 */
[----:B------:R-:W-:-:S04]  /*2290*/  LEA.HI.X.SX32 R35, R35, UR65, 0x1, P0 ;  /* 0x0000004123237c11 */ /* 0x000fc800080f0eff */
[C---:B0-----:R-:W-:Y:S01]  /*22a0*/  IADD3 R22, P0, PT, R25.reuse, UR64, RZ ;  /* 0x0000004019167c10 */ /* 0x041fe2000ff1e0ff */
[----:B------:R0:W5:Y:S03]  /*22b0*/  LDG.E.U8 R26, desc[UR6][R34.64] ;  /* 0x00000006221a7981 */ /* 0x000166000c1e1100 */
[----:B------:R-:W-:Y:S02]  /*22c0*/  LEA.HI.X.SX32 R23, R25, UR65, 0x1, P0 ;  /* 0x0000004119177c11 */ /* 0x000fe400080f0eff */
[----:B------:R-:W-:-:S03]  /*22d0*/  I2FP.F32.U32 R33, R18 ;  /* 0x0000001200217245 */ /* 0x000fc60000201000 */
[----:B------:R1:W5:Y:S01]  /*22e0*/  LDG.E.U8 R18, desc[UR6][R22.64] ;  /* 0x0000000616127981 */ /* 0x000362000c1e1100 */
[----:B0-----:R-:W-:Y:S01]  /*22f0*/  VIADDMNMX R34, R2, 0x4, RZ, !PT ;  /* 0x0000000402227846 */ /* 0x001fe200078001ff */
[----:B------:R-:W-:Y:S01]  /*2300*/  FFMA R33, R33, UR9, R24 ;  /* 0x0000000921217c23 */ /* 0x000fe20008000018 */
[----:B------:R-:W-:-:S04]  /*2310*/  IMAD R25, R12, R20, R19 ;  /* 0x000000140c197224 */ /* 0x000fc800078e0213 */
[----:B------:R-:W-:Y:S01]  /*2320*/  IMAD R25, R25, R0, UR4 ;  /* 0x0000000419197e24 */ /* 0x000fe2000f8e0200 */
[----:B----4-:R-:W-:Y:S02]  /*2330*/  I2FP.F32.U32 R36, R14 ;  /* 0x0000000e00247245 */ /* 0x010fe40000201000 */
[----:B------:R-:W-:-:S03]  /*2340*/  VIMNMX R14, PT, PT, R21, R34, PT ;  /* 0x00000022150e7248 */ /* 0x000fc60003fe0100 */
[----:B------:R-:W-:Y:S01]  /*2350*/  FFMA R36, R36, UR10, R33 ;  /* 0x0000000a24247c23 */ /* 0x000fe20008000021 */
[----:B-1----:R-:W-:Y:S01]  /*2360*/  I2FP.F32.U32 R23, R16 ;  /* 0x0000001000177245 */ /* 0x002fe20000201000 */
[----:B------:R-:W-:-:S04]  /*2370*/  IMAD R33, R14, R20, R3 ;  /* 0x000000140e217224 */ /* 0x000fc800078e0203 */
[----:B------:R-:W-:Y:S01]  /*2380*/  FFMA R36, R23, UR11, R36 ;  /* 0x0000000b17247c23 */ /* 0x000fe20008000024 */
[----:B------:R-:W0:Y:S01]  /*2390*/  LDCU.128 UR8, c[0x3][0x100] ;  /* 0x00c02000ff0877ac */ /* 0x000e220008000c00 */
[----:B------:R-:W-:Y:S01]  /*23a0*/  IADD3 R24, P0, PT, R25, UR64, RZ ;  /* 0x0000004019187c10 */ /* 0x000fe2000ff1e0ff */
[----:B------:R-:W-:-:S03]  /*23b0*/  IMAD R33, R33, R0, UR4 ;  /* 0x0000000421217e24 */ /* 0x000fc6000f8e0200 */
[----:B------:R-:W-:Y:S02]  /*23c0*/  LEA.HI.X.SX32 R25, R25, UR65, 0x1, P0 ;  /* 0x0000004119197c11 */ /* 0x000fe400080f0eff */
[----:B------:R-:W-:-:S03]  /*23d0*/  IADD3 R22, P0, PT, R33, UR64, RZ ;  /* 0x0000004021167c10 */ /* 0x000fc6000ff1e0ff */
[----:B------:R1:W4:Y:S01]  /*23e0*/  LDG.E.U8 R12, desc[UR6][R24.64] ;  /* 0x00000006180c7981 */ /* 0x000322000c1e1100 */
[----:B------:R-:W-:-:S05]  /*23f0*/  LEA.HI.X.SX32 R23, R33, UR65, 0x1, P0 ;  /* 0x0000004121177c11 */ /* 0x000fca00080f0eff */
[----:B------:R0:W4:Y:S01]  /*2400*/  LDG.E.U8 R16, desc[UR6][R22.64] ;  /* 0x0000000616107981 */ /* 0x000122000c1e1100 */
[----:B-1----:R-:W-:-:S04]  /*2410*/  IMAD R25, R14, R20, R5 ;  /* 0x000000140e197224 */ /* 0x002fc800078e0205 */
[----:B------:R-:W-:-:S05]  /*2420*/  IMAD R25, R25, R0, UR4 ;  /* 0x0000000419197e24 */ /* 0x000fca000f8e0200 */
[----:B------:R-:W-:-:S04]  /*2430*/  IADD3 R24, P0, PT, R25, UR64, RZ ;  /* 0x0000004019187c10 */ /* 0x000fc8000ff1e0ff */
[----:B------:R-:W-:Y:S02]  /*2440*/  LEA.HI.X.SX32 R25, R25, UR65, 0x1, P0 ;  /* 0x0000004119197c11 */ /* 0x000fe400080f0eff */
[----:B--2---:R-:W-:-:S03]  /*2450*/  I2FP.F32.U32 R33, R28 ;  /* 0x0000001c00217245 */ /* 0x004fc60000201000 */
[----:B------:R1:W2:Y:S02]  /*2460*/  LDG.E.U8 R28, desc[UR6][R24.64] ;  /* 0x00000006181c7981 */ /* 0x0002a4000c1e1100 */
[----:B0-----:R-:W-:Y:S01]  /*2470*/  FFMA R36, R33, UR8, R36 ;  /* 0x0000000821247c23 */ /* 0x001fe20008000024 */
[----:B------:R-:W-:-:S04]  /*2480*/  IMAD R33, R14, R20, R7 ;  /* 0x000000140e217224 */ /* 0x000fc800078e0207 */
[----:B------:R-:W-:-:S05]  /*2490*/  IMAD R33, R33, R0, UR4 ;  /* 0x0000000421217e24 */ /* 0x000fca000f8e0200 */
[----:B------:R-:W-:-:S04]  /*24a0*/  IADD3 R22, P0, PT, R33, UR64, RZ ;  /* 0x0000004021167c10 */ /* 0x000fc8000ff1e0ff */
[----:B------:R-:W-:Y:S01]  /*24b0*/  LEA.HI.X.SX32 R23, R33, UR65, 0x1, P0 ;  /* 0x0000004121177c11 */ /* 0x000fe200080f0eff */
[----:B------:R-:W-:-:S04]  /*24c0*/  IMAD R33, R14, R20, R9 ;  /* 0x000000140e217224 */ /* 0x000fc800078e0209 */
[----:B------:R-:W-:Y:S01]  /*24d0*/  IMAD R33, R33, R0, UR4 ;  /* 0x0000000421217e24 */ /* 0x000fe2000f8e0200 */
[----:B------:R-:W-:Y:S02]  /*24e0*/  I2FP.F32.U32 R35, R30 ;  /* 0x0000001e00237245 */ /* 0x000fe40000201000 */
[----:B---3--:R-:W-:Y:S01]  /*24f0*/  I2FP.F32.U32 R34, R31 ;  /* 0x0000001f00227245 */ /* 0x008fe20000201000 */
[----:B------:R0:W3:Y:S01]  /*2500*/  LDG.E.U8 R30, desc[UR6][R22.64] ;  /* 0x00000006161e7981 */ /* 0x0000e2000c1e1100 */
[----:B-1----:R-:W-:-:S04]  /*2510*/  IADD3 R24, P0, PT, R33, UR64, RZ ;  /* 0x0000004021187c10 */ /* 0x002fc8000ff1e0ff */
[----:B------:R-:W-:Y:S01]  /*2520*/  LEA.HI.X.SX32 R25, R33, UR65, 0x1, P0 ;  /* 0x0000004121197c11 */ /* 0x000fe200080f0eff */
[----:B------:R-:W-:Y:S02]  /*2530*/  IMAD R33, R14, R20, R11 ;  /* 0x000000140e217224 */ /* 0x000fe400078e020b */
[----:B------:R-:W-:Y:S02]  /*2540*/  FFMA R35, R35, UR9, R36 ;  /* 0x0000000923237c23 */ /* 0x000fe40008000024 */
[----:B------:R-:W-:Y:S02]  /*2550*/  IMAD R33, R33, R0, UR4 ;  /* 0x0000000421217e24 */ /* 0x000fe4000f8e0200 */
[----:B------:R-:W-:Y:S01]  /*2560*/  FFMA R34, R34, UR10, R35 ;  /* 0x0000000a22227c23 */ /* 0x000fe20008000023 */
[----:B------:R1:W3:Y:S02]  /*2570*/  LDG.E.U8 R31, desc[UR6][R24.64] ;  /* 0x00000006181f7981 */ /* 0x0002e4000c1e1100 */
[----:B0-----:R-:W-:-:S04]  /*2580*/  IADD3 R22, P0, PT, R33, UR64, RZ ;  /* 0x0000004021167c10 */ /* 0x001fc8000ff1e0ff */
[----:B------:R-:W-:Y:S01]  /*2590*/  LEA.HI.X.SX32 R23, R33, UR65, 0x1, P0 ;  /* 0x0000004121177c11 */ /* 0x000fe200080f0eff */
[----:B------:R-:W-:-:S04]  /*25a0*/  IMAD R33, R14, R20, R13 ;  /* 0x000000140e217224 */ /* 0x000fc800078e020d */
[----:B------:R-:W-:-:S05]  /*25b0*/  IMAD R33, R33, R0, UR4 ;  /* 0x0000000421217e24 */ /* 0x000fca000f8e0200 */
[----:B-1----:R-:W-:-:S04]  /*25c0*/  IADD3 R24, P0, PT, R33, UR64, RZ ;  /* 0x0000004021187c10 */ /* 0x002fc8000ff1e0ff */
[----:B------:R-:W-:-:S05]  /*25d0*/  LEA.HI.X.SX32 R25, R33, UR65, 0x1, P0 ;  /* 0x0000004121197c11 */ /* 0x000fca00080f0eff */
[----:B------:R-:W3:Y:S01]  /*25e0*/  LDG.E.U8 R33, desc[UR6][R24.64] ;  /* 0x0000000618217981 */ /* 0x000ee2000c1e1100 */
[----:B-----5:R-:W-:-:S03]  /*25f0*/  I2FP.F32.U32 R35, R32 ;  /* 0x0000002000237245 */ /* 0x020fc60000201000 */
[----:B------:R0:W5:Y:S01]  /*2600*/  LDG.E.U8 R32, desc[UR6][R22.64] ;  /* 0x0000000616207981 */ /* 0x000162000c1e1100 */
[----:B------:R-:W-:Y:S01]  /*2610*/  I2FP.F32.U32 R27, R27 ;  /* 0x0000001b001b7245 */ /* 0x000fe20000201000 */
[----:B------:R-:W-:Y:S01]  /*2620*/  FFMA R34, R35, UR11, R34 ;  /* 0x0000000b23227c23 */ /* 0x000fe20008000022 */
[----:B------:R-:W1:Y:S03]  /*2630*/  LDCU.128 UR8, c[0x3][0x120] ;  /* 0x00c02400ff0877ac */ /* 0x000e660008000c00 */
[----:B------:R-:W-:Y:S01]  /*2640*/  FFMA R34, R27, UR68, R34 ;  /* 0x000000441b227c23 */ /* 0x000fe20008000022 */
[----:B------:R-:W-:-:S04]  /*2650*/  IMAD R27, R14, R20, R15 ;  /* 0x000000140e1b7224 */ /* 0x000fc800078e020f */
[----:B------:R-:W-:Y:S01]  /*2660*/  IMAD R27, R27, R0, UR4 ;  /* 0x000000041b1b7e24 */ /* 0x000fe2000f8e0200 */
[----:B------:R-:W-:-:S04]  /*2670*/  I2FP.F32.U32 R35, R26 ;  /* 0x0000001a00237245 */ /* 0x000fc80000201000 */
[----:B0-----:R-:W-:Y:S01]  /*2680*/  IADD3 R22, P0, PT, R27, UR64, RZ ;  /* 0x000000401b167c10 */ /* 0x001fe2000ff1e0ff */
[----:B------:R-:W-:-:S03]  /*2690*/  FFMA R34, R35, UR69, R34 ;  /* 0x0000004523227c23 */ /* 0x000fc60008000022 */
[----:B------:R-:W-:Y:S01]  /*26a0*/  LEA.HI.X.SX32 R23, R27, UR65, 0x1, P0 ;  /* 0x000000411b177c11 */ /* 0x000fe200080f0eff */
[----:B------:R-:W-:Y:S01]  /*26b0*/  IMAD R27, R14, R20, R17 ;  /* 0x000000140e1b7224 */ /* 0x000fe200078e0211 */
[----:B------:R-:W-:-:S03]  /*26c0*/  I2FP.F32.U32 R35, R18 ;  /* 0x0000001200237245 */ /* 0x000fc60000201000 */
[----:B------:R-:W-:Y:S01]  /*26d0*/  IMAD R27, R27, R0, UR4 ;  /* 0x000000041b1b7e24 */ /* 0x000fe2000f8e0200 */
[----:B------:R4:W5:Y:S01]  /*26e0*/  LDG.E.U8 R22, desc[UR6][R22.64] ;  /* 0x0000000616167981 */ /* 0x000962000c1e1100 */
[----:B------:R-:W-:Y:S01]  /*26f0*/  FFMA R18, R35, UR70, R34 ;  /* 0x0000004623127c23 */ /* 0x000fe20008000022 */
[----:B------:R-:W-:Y:S02]  /*2700*/  IMAD R35, R14, R20, R19 ;  /* 0x000000140e237224 */ /* 0x000fe400078e0213 */
[----:B------:R-:W-:Y:S02]  /*2710*/  IADD3 R24, P0, PT, R27, UR64, RZ ;  /* 0x000000401b187c10 */ /* 0x000fe4000ff1e0ff */
[----:B------:R-:W-:Y:S02]  /*2720*/  IMAD R35, R35, R0, UR4 ;  /* 0x0000000423237e24 */ /* 0x000fe4000f8e0200 */
[----:B------:R-:W-:-:S03]  /*2730*/  LEA.HI.X.SX32 R25, R27, UR65, 0x1, P0 ;  /* 0x000000411b197c11 */ /* 0x000fc600080f0eff */
[C---:B------:R-:W-:Y:S02]  /*2740*/  IADD3 R26, P0, PT, R35.reuse, UR64, RZ ;  /* 0x00000040231a7c10 */ /* 0x040fe4000ff1e0ff */
[----:B------:R-:W5:Y:S02]  /*2750*/  LDG.E.U8 R24, desc[UR6][R24.64] ;  /* 0x0000000618187981 */ /* 0x000f64000c1e1100 */
[----:B------:R-:W-:-:S05]  /*2760*/  LEA.HI.X.SX32 R27, R35, UR65, 0x1, P0 ;  /* 0x00000041231b7c11 */ /* 0x000fca00080f0eff */
[----:B------:R-:W5:Y:S01]  /*2770*/  LDG.E.U8 R26, desc[UR6][R26.64] ;  /* 0x000000061a1a7981 */ /* 0x000f62000c1e1100 */
[----:B----4-:R-:W-:-:S05]  /*2780*/  I2FP.F32.U32 R23, R12 ;  /* 0x0000000c00177245 */ /* 0x010fca0000201000 */
[----:B------:R-:W-:Y:S01]  /*2790*/  FFMA R35, R23, UR71, R18 ;  /* 0x0000004717237c23 */ /* 0x000fe20008000012 */
[----:B------:R-:W-:Y:S01]  /*27a0*/  I2FP.F32.U32 R16, R16 ;  /* 0x0000001000107245 */ /* 0x000fe20000201000 */
[----:B------:R-:W0:Y:S04]  /*27b0*/  LDCU.128 UR68, c[0x3][0x130] ;  /* 0x00c02600ff4477ac */ /* 0x000e280008000c00 */
[----:B-1----:R-:W-:Y:S01]  /*27c0*/  FFMA R16, R16, UR8, R35 ;  /* 0x0000000810107c23 */ /* 0x002fe20008000023 */
[----:B------:R-:W-:Y:S01]  /*27d0*/  IMAD R12, R29, R0, UR4 ;  /* 0x000000041d0c7e24 */ /* 0x000fe2000f8e0200 */
[----:B------:R-:W-:Y:S01]  /*27e0*/  UIADD3 UR4, UPT, UPT, UR4, 0x1, URZ ;  /* 0x0000000104047890 */ /* 0x000fe2000fffe0ff */
[----:B--2---:R-:W-:-:S05]  /*27f0*/  I2FP.F32.U32 R23, R28 ;  /* 0x0000001c00177245 */ /* 0x004fca0000201000 */
[----:B------:R-:W-:Y:S01]  /*2800*/  FFMA R16, R23, UR9, R16 ;  /* 0x0000000917107c23 */ /* 0x000fe20008000010 */
[----:B---3--:R-:W-:-:S05]  /*2810*/  I2FP.F32.U32 R23, R30 ;  /* 0x0000001e00177245 */ /* 0x008fca0000201000 */
[----:B------:R-:W-:Y:S01]  /*2820*/  FFMA R16, R23, UR10, R16 ;  /* 0x0000000a17107c23 */ /* 0x000fe20008000010 */
[----:B------:R-:W-:-:S05]  /*2830*/  I2FP.F32.U32 R31, R31 ;  /* 0x0000001f001f7245 */ /* 0x000fca0000201000 */
[----:B------:R-:W-:Y:S01]  /*2840*/  FFMA R16, R31, UR11, R16 ;  /* 0x0000000b1f107c23 */ /* 0x000fe20008000010 */
[----:B------:R-:W-:Y:S02]  /*2850*/  I2FP.F32.U32 R33, R33 ;  /* 0x0000002100217245 */ /* 0x000fe40000201000 */
[----:B-----5:R-:W-:-:S05]  /*2860*/  I2FP.F32.U32 R23, R32 ;  /* 0x0000002000177245 */ /* 0x020fca0000201000 */
[----:B0-----:R-:W-:-:S04]  /*2870*/  FFMA R16, R23, UR68, R16 ;  /* 0x0000004417107c23 */ /* 0x001fc80008000010 */
[----:B------:R-:W-:Y:S01]  /*2880*/  FFMA R16, R33, UR69, R16 ;  /* 0x0000004521107c23 */ /* 0x000fe20008000010 */
[----:B------:R-:W-:-:S05]  /*2890*/  I2FP.F32.U32 R23, R22 ;  /* 0x0000001600177245 */ /* 0x000fca0000201000 */
[----:B------:R-:W-:Y:S01]  /*28a0*/  FFMA R16, R23, UR70, R16 ;  /* 0x0000004617107c23 */ /* 0x000fe20008000010 */
[----:B------:R-:W-:-:S05]  /*28b0*/  I2FP.F32.U32 R25, R24 ;  /* 0x0000001800197245 */ /* 0x000fca0000201000 */
[----:B------:R-:W-:Y:S01]  /*28c0*/  FFMA R16, R25, UR71, R16 ;  /* 0x0000004719107c23 */ /* 0x000fe20008000010 */
[----:B------:R-:W-:-:S05]  /*28d0*/  I2FP.F32.U32 R23, R26 ;  /* 0x0000001a00177245 */ /* 0x000fca0000201000 */
[----:B------:R-:W-:-:S05]  /*28e0*/  FFMA R16, R23, UR5, R16 ;  /* 0x0000000517107c23 */ /* 0x000fca0008000010 */
[----:B------:R-:W-:Y:S02]  /*28f0*/  FMNMX R16, RZ, R16, !PT ;  /* 0x00000010ff107209 */ /* 0x000fe40007800000 */
[----:B------:R-:W-:Y:S02]  /*2900*/  IADD3 R22, P0, PT, R12, UR66, RZ ;  /* 0x000000420c167c10 */ /* 0x000fe4000ff1e0ff */
[----:B------:R-:W-:Y:S02]  /*2910*/  FMNMX R16, R16, 255, PT ;  /* 0x437f000010107809 */ /* 0x000fe40003800000 */
[----:B------:R-:W-:Y:S02]  /*2920*/  LEA.HI.X.SX32 R23, R12, UR67, 0x1, P0 ;  /* 0x000000430c177c11 */ /* 0x000fe400080f0eff */
[----:B------:R-:W0:Y:S01]  /*2930*/  F2I.U32.TRUNC.NTZ R25, R16 ;  /* 0x0000001000197305 */ /* 0x000e22000020f000 */
[----:B------:R-:W-:Y:S02]  /*2940*/  ISETP.NE.AND P0, PT, R0, UR4, PT ;  /* 0x0000000400007c0c */ /* 0x000fe4000bf05270 */
[----:B0-----:R1:W-:Y:S11]  /*2950*/  STG.E.U8 desc[UR6][R22.64], R25 ;  /* 0x0000001916007986 */ /* 0x0013f6000c101106 */
[----:B------:R-:W-:Y:S05]  /*2960*/  @P0 BRA `(.L_x_15) ;  /* 0xffffffd800900947 */ /* 0x000fea000383ffff */
[----:B------:R-:W-:Y:S05]  /*2970*/  EXIT ;  /* 0x000000000000794d */ /* 0x000fea0003800000 */
.L_x_16:
        /* <DEDUP_REMOVED lines=16> */
.L_x_20:


//--------------------- .nv.shared.reserved.0     --------------------------
	.section	.nv.shared.reserved.0,"aw",@nobits
	.weak		__nv_reservedSMEM_offset_0_alias
	.size		__nv_reservedSMEM_offset_0_alias, 0, 64
	.other		__nv_reservedSMEM_offset_0_alias,@"STO_CUDA_RESERVED_SHARED STV_DEFAULT"
__nv_reservedSMEM_offset_0_alias:
	.zero		0
	.zero		64


//--------------------- .nv.shared._Z14blurGPU_SharedPhS_iii --------------------------
	.section	.nv.shared._Z14blurGPU_SharedPhS_iii,"aw",@nobits
	.sectionflags	@""
	.align	4
.nv.shared._Z14blurGPU_SharedPhS_iii:
	.zero		7936


//--------------------- .nv.constant0._Z16blurGPU_VerticalPfPhiii --------------------------
	.section	.nv.constant0._Z16blurGPU_VerticalPfPhiii,"a",@progbits
	.sectionflags	@""
	.align	4
.nv.constant0._Z16blurGPU_VerticalPfPhiii:
	.zero		924


//--------------------- .nv.constant0._Z18blurGPU_HorizontalPhPfiii --------------------------
	.section	.nv.constant0._Z18blurGPU_HorizontalPhPfiii,"a",@progbits
	.sectionflags	@""
	.align	4
.nv.constant0._Z18blurGPU_HorizontalPhPfiii:
	.zero		924


//--------------------- .nv.constant0._Z14blurGPU_SharedPhS_iii --------------------------
	.section	.nv.constant0._Z14blurGPU_SharedPhS_iii,"a",@progbits
	.sectionflags	@""
	.align	4
.nv.constant0._Z14blurGPU_SharedPhS_iii:
	.zero		924


//--------------------- .nv.constant0._Z13blurGPU_NaivePhS_iii --------------------------
	.section	.nv.constant0._Z13blurGPU_NaivePhS_iii,"a",@progbits
	.sectionflags	@""
	.align	4
.nv.constant0._Z13blurGPU_NaivePhS_iii:
	.zero		924


//--------------------- SYMBOLS --------------------------

	.type		.nv.reservedSmem.offset0,@object
	.size		.nv.reservedSmem.offset0,0x4
	.type		.nv.reservedSmem.cap,@object
	.size		.nv.reservedSmem.cap,0x4
